	.target	sm_100a

	.elftype	@"ET_EXEC"


//--------------------- .note.nv.tkinfo           --------------------------
	.section	.note.nv.tkinfo,"",@"SHT_NOTE"
	.sectionflags	@"SHF_NOTE_NV_TKINFO"
	.tkinfo
        /*0018*/ 	.word	0x00000002
        /*0030*/ 	.string	""
        /*0030*/ 	.string	"ptxas"
        /*0030*/ 	.string	"Cuda compilation tools, release 13.0, V13.0.88"
        /*0030*/ 	.string	"Build cuda_13.0.r13.0/compiler.36424714_0"
        /*0030*/ 	.string	"-arch sm_100a -m 64 "



//--------------------- .note.nv.cuinfo           --------------------------
	.section	.note.nv.cuinfo,"",@"SHT_NOTE"
	.sectionflags	@"SHF_NOTE_NV_CUINFO"
        /*0018*/ 	.short	0x0002
        /*001a*/ 	.short	0x0064
        /*001c*/ 	.short	0x0082
	.zero		2


//--------------------- .nv.info                  --------------------------
	.section	.nv.info,"",@"SHT_CUDA_INFO"
	.align	4


	//----- nvinfo : EIATTR_REGCOUNT
	.align		4
        /*0000*/ 	.byte	0x04, 0x2f
        /*0002*/ 	.short	(.L_19 - .L_18)
	.align		4
.L_18:
        /*0004*/ 	.word	index@(_ZN7cutlass13device_kernelINS_4gemm6kernel13GemmUniversalIN4cute5tupleIJiiiiEEENS1_10collective13CollectiveMmaINS1_35MainloopSm100TmaUmmaWarpSpecializedILi17ELi2ELi4ENS5_IJNS4_1CILi1EEESB_SB_EEEEENS5_IJNSA_ILi64EEENSA_ILi128EEESE_EEENS_12float_e4m3_tENS5_IJSB_llEEENS_12float_e5m2_tENS5_IJlSB_lEEENS4_8TiledMMAINS4_8MMA_AtomIJNS4_10MMA_TraitsINS4_19SM100_MMA_F8F6F4_SSEJSH_SJ_fSE_SF_NS4_17integral_constantINS4_4UMMA5MajorELSR_1EEENSP_ISR_LSR_0EEENSP_INSQ_7ScaleInELSU_0EEESV_EEEEEENS4_6LayoutISC_NS5_IJNSA_ILi0EEESZ_SZ_EEEEENS5_IJNS4_10UnderscoreES12_S12_EEEEENS4_13SM90_TMA_LOADENS4_14ComposedLayoutINS4_7SwizzleILi2ELi4ELi3EEENS4_18smem_ptr_flag_bitsILi8EEENSY_INS5_IJSE_NSA_ILi8EEEEEENS5_IJSB_SE_EEEEEEEvNS4_8identityES15_NS16_IS18_S1A_NSY_INS5_IJS1B_SE_EEENS5_IJSE_SB_EEEEEEEvS1G_EENS_8epilogue10collective18CollectiveEpilogueINS1M_23Sm100TmaWarpSpecializedILi2ELi2ELi32ELb0ELb0EEEJSG_NS5_IJNSY_ISE_SB_EES1R_EEESH_SK_SH_SK_NS1M_6fusion15FusionCallbacksIS1Q_NS1T_17LinearCombinationISH_fSH_fLNS_15FloatRoundStyleE2EEESG_S1S_JEEENS4_5SM1004TMEM4LOAD26SM100_TMEM_LOAD_16dp32b32xES15_S1K_NS4_39AutoVectorizingCopyWithAssumedAlignmentILi128EEENS4_14SM90_TMA_STOREES1K_S24_S24_EEEvvEEEEvNT_6ParamsE)
        /*0008*/ 	.word	0x00000080


	//----- nvinfo : EIATTR_FRAME_SIZE
	.align		4
.L_19:
        /*000c*/ 	.byte	0x04, 0x11
        /*000e*/ 	.short	(.L_21 - .L_20)
	.align		4
.L_20:
        /*0010*/ 	.word	index@($__internal_2_$__cuda_sm10x_tcgen05_guardrail_trap_unallocated_columns_being_dealloced)
        /*0014*/ 	.word	0x00000000


	//----- nvinfo : EIATTR_FRAME_SIZE
	.align		4
.L_21:
        /*0018*/ 	.byte	0x04, 0x11
        /*001a*/ 	.short	(.L_23 - .L_22)
	.align		4
.L_22:
        /*001c*/ 	.word	index@($__internal_1_$__cuda_sm10x_tcgen05_guardrail_trap_phase_invalid_during_alloc)
        /*0020*/ 	.word	0x00000000


	//----- nvinfo : EIATTR_FRAME_SIZE
	.align		4
.L_23:
        /*0024*/ 	.byte	0x04, 0x11
        /*0026*/ 	.short	(.L_25 - .L_24)
	.align		4
.L_24:
        /*0028*/ 	.word	index@($__internal_0_$__cuda_sm10x_tcgen05_guardrail_trap_col_being_dealloced_not_returned_by_alloc)
        /*002c*/ 	.word	0x00000000


	//----- nvinfo : EIATTR_FRAME_SIZE
	.align		4
.L_25:
        /*0030*/ 	.byte	0x04, 0x11
        /*0032*/ 	.short	(.L_27 - .L_26)
	.align		4
.L_26:
        /*0034*/ 	.word	index@(_ZN7cutlass13device_kernelINS_4gemm6kernel13GemmUniversalIN4cute5tupleIJiiiiEEENS1_10collective13CollectiveMmaINS1_35MainloopSm100TmaUmmaWarpSpecializedILi17ELi2ELi4ENS5_IJNS4_1CILi1EEESB_SB_EEEEENS5_IJNSA_ILi64EEENSA_ILi128EEESE_EEENS_12float_e4m3_tENS5_IJSB_llEEENS_12float_e5m2_tENS5_IJlSB_lEEENS4_8TiledMMAINS4_8MMA_AtomIJNS4_10MMA_TraitsINS4_19SM100_MMA_F8F6F4_SSEJSH_SJ_fSE_SF_NS4_17integral_constantINS4_4UMMA5MajorELSR_1EEENSP_ISR_LSR_0EEENSP_INSQ_7ScaleInELSU_0EEESV_EEEEEENS4_6LayoutISC_NS5_IJNSA_ILi0EEESZ_SZ_EEEEENS5_IJNS4_10UnderscoreES12_S12_EEEEENS4_13SM90_TMA_LOADENS4_14ComposedLayoutINS4_7SwizzleILi2ELi4ELi3EEENS4_18smem_ptr_flag_bitsILi8EEENSY_INS5_IJSE_NSA_ILi8EEEEEENS5_IJSB_SE_EEEEEEEvNS4_8identityES15_NS16_IS18_S1A_NSY_INS5_IJS1B_SE_EEENS5_IJSE_SB_EEEEEEEvS1G_EENS_8epilogue10collective18CollectiveEpilogueINS1M_23Sm100TmaWarpSpecializedILi2ELi2ELi32ELb0ELb0EEEJSG_NS5_IJNSY_ISE_SB_EES1R_EEESH_SK_SH_SK_NS1M_6fusion15FusionCallbacksIS1Q_NS1T_17LinearCombinationISH_fSH_fLNS_15FloatRoundStyleE2EEESG_S1S_JEEENS4_5SM1004TMEM4LOAD26SM100_TMEM_LOAD_16dp32b32xES15_S1K_NS4_39AutoVectorizingCopyWithAssumedAlignmentILi128EEENS4_14SM90_TMA_STOREES1K_S24_S24_EEEvvEEEEvNT_6ParamsE)
        /*0038*/ 	.word	0x00000000


	//----- nvinfo : EIATTR_MIN_STACK_SIZE
	.align		4
.L_27:
        /*003c*/ 	.byte	0x04, 0x12
        /*003e*/ 	.short	(.L_29 - .L_28)
	.align		4
.L_28:
        /*0040*/ 	.word	index@(_ZN7cutlass13device_kernelINS_4gemm6kernel13GemmUniversalIN4cute5tupleIJiiiiEEENS1_10collective13CollectiveMmaINS1_35MainloopSm100TmaUmmaWarpSpecializedILi17ELi2ELi4ENS5_IJNS4_1CILi1EEESB_SB_EEEEENS5_IJNSA_ILi64EEENSA_ILi128EEESE_EEENS_12float_e4m3_tENS5_IJSB_llEEENS_12float_e5m2_tENS5_IJlSB_lEEENS4_8TiledMMAINS4_8MMA_AtomIJNS4_10MMA_TraitsINS4_19SM100_MMA_F8F6F4_SSEJSH_SJ_fSE_SF_NS4_17integral_constantINS4_4UMMA5MajorELSR_1EEENSP_ISR_LSR_0EEENSP_INSQ_7ScaleInELSU_0EEESV_EEEEEENS4_6LayoutISC_NS5_IJNSA_ILi0EEESZ_SZ_EEEEENS5_IJNS4_10UnderscoreES12_S12_EEEEENS4_13SM90_TMA_LOADENS4_14ComposedLayoutINS4_7SwizzleILi2ELi4ELi3EEENS4_18smem_ptr_flag_bitsILi8EEENSY_INS5_IJSE_NSA_ILi8EEEEEENS5_IJSB_SE_EEEEEEEvNS4_8identityES15_NS16_IS18_S1A_NSY_INS5_IJS1B_SE_EEENS5_IJSE_SB_EEEEEEEvS1G_EENS_8epilogue10collective18CollectiveEpilogueINS1M_23Sm100TmaWarpSpecializedILi2ELi2ELi32ELb0ELb0EEEJSG_NS5_IJNSY_ISE_SB_EES1R_EEESH_SK_SH_SK_NS1M_6fusion15FusionCallbacksIS1Q_NS1T_17LinearCombinationISH_fSH_fLNS_15FloatRoundStyleE2EEESG_S1S_JEEENS4_5SM1004TMEM4LOAD26SM100_TMEM_LOAD_16dp32b32xES15_S1K_NS4_39AutoVectorizingCopyWithAssumedAlignmentILi128EEENS4_14SM90_TMA_STOREES1K_S24_S24_EEEvvEEEEvNT_6ParamsE)
        /*0044*/ 	.word	0x00000000
.L_29:


//--------------------- .nv.compat                --------------------------
	.section	.nv.compat,"",@"SHT_CUDA_COMPAT_INFO"
	.align	4
        /*0000*/ 	.byte	0x02, 0x09, 0x01, 0x00, 0x02, 0x02, 0x02, 0x00, 0x02, 0x05, 0x05, 0x00, 0x03, 0x07, 0x01, 0x01
        /*0010*/ 	.byte	0x02, 0x03, 0x01, 0x00, 0x02, 0x06, 0x01, 0x00, 0x04, 0x0b, 0x08, 0x00, 0x09, 0x00, 0x00, 0x00
        /*0020*/ 	.byte	0x00, 0x00, 0x00, 0x00


//--------------------- .nv.info._ZN7cutlass13device_kernelINS_4gemm6kernel13GemmUniversalIN4cute5tupleIJiiiiEEENS1_10collective13CollectiveMmaINS1_35MainloopSm100TmaUmmaWarpSpecializedILi17ELi2ELi4ENS5_IJNS4_1CILi1EEESB_SB_EEEEENS5_IJNSA_ILi64EEENSA_ILi128EEESE_EEENS_12float_e4m3_tENS5_IJSB_llEEENS_12float_e5m2_tENS5_IJlSB_lEEENS4_8TiledMMAINS4_8MMA_AtomIJNS4_10MMA_TraitsINS4_19SM100_MMA_F8F6F4_SSEJSH_SJ_fSE_SF_NS4_17integral_constantINS4_4UMMA5MajorELSR_1EEENSP_ISR_LSR_0EEENSP_INSQ_7ScaleInELSU_0EEESV_EEEEEENS4_6LayoutISC_NS5_IJNSA_ILi0EEESZ_SZ_EEEEENS5_IJNS4_10UnderscoreES12_S12_EEEEENS4_13SM90_TMA_LOADENS4_14ComposedLayoutINS4_7SwizzleILi2ELi4ELi3EEENS4_18smem_ptr_flag_bitsILi8EEENSY_INS5_IJSE_NSA_ILi8EEEEEENS5_IJSB_SE_EEEEEEEvNS4_8identityES15_NS16_IS18_S1A_NSY_INS5_IJS1B_SE_EEENS5_IJSE_SB_EEEEEEEvS1G_EENS_8epilogue10collective18CollectiveEpilogueINS1M_23Sm100TmaWarpSpecializedILi2ELi2ELi32ELb0ELb0EEEJSG_NS5_IJNSY_ISE_SB_EES1R_EEESH_SK_SH_SK_NS1M_6fusion15FusionCallbacksIS1Q_NS1T_17LinearCombinationISH_fSH_fLNS_15FloatRoundStyleE2EEESG_S1S_JEEENS4_5SM1004TMEM4LOAD26SM100_TMEM_LOAD_16dp32b32xES15_S1K_NS4_39AutoVectorizingCopyWithAssumedAlignmentILi128EEENS4_14SM90_TMA_STOREES1K_S24_S24_EEEvvEEEEvNT_6ParamsE --------------------------
	.section	.nv.info._ZN7cutlass13device_kernelINS_4gemm6kernel13GemmUniversalIN4cute5tupleIJiiiiEEENS1_10collective13CollectiveMmaINS1_35MainloopSm100TmaUmmaWarpSpecializedILi17ELi2ELi4ENS5_IJNS4_1CILi1EEESB_SB_EEEEENS5_IJNSA_ILi64EEENSA_ILi128EEESE_EEENS_12float_e4m3_tENS5_IJSB_llEEENS_12float_e5m2_tENS5_IJlSB_lEEENS4_8TiledMMAINS4_8MMA_AtomIJNS4_10MMA_TraitsINS4_19SM100_MMA_F8F6F4_SSEJSH_SJ_fSE_SF_NS4_17integral_constantINS4_4UMMA5MajorELSR_1EEENSP_ISR_LSR_0EEENSP_INSQ_7ScaleInELSU_0EEESV_EEEEEENS4_6LayoutISC_NS5_IJNSA_ILi0EEESZ_SZ_EEEEENS5_IJNS4_10UnderscoreES12_S12_EEEEENS4_13SM90_TMA_LOADENS4_14ComposedLayoutINS4_7SwizzleILi2ELi4ELi3EEENS4_18smem_ptr_flag_bitsILi8EEENSY_INS5_IJSE_NSA_ILi8EEEEEENS5_IJSB_SE_EEEEEEEvNS4_8identityES15_NS16_IS18_S1A_NSY_INS5_IJS1B_SE_EEENS5_IJSE_SB_EEEEEEEvS1G_EENS_8epilogue10collective18CollectiveEpilogueINS1M_23Sm100TmaWarpSpecializedILi2ELi2ELi32ELb0ELb0EEEJSG_NS5_IJNSY_ISE_SB_EES1R_EEESH_SK_SH_SK_NS1M_6fusion15FusionCallbacksIS1Q_NS1T_17LinearCombinationISH_fSH_fLNS_15FloatRoundStyleE2EEESG_S1S_JEEENS4_5SM1004TMEM4LOAD26SM100_TMEM_LOAD_16dp32b32xES15_S1K_NS4_39AutoVectorizingCopyWithAssumedAlignmentILi128EEENS4_14SM90_TMA_STOREES1K_S24_S24_EEEvvEEEEvNT_6ParamsE,"",@"SHT_CUDA_INFO"
	.sectionflags	@""
	.align	4


	//----- nvinfo : EIATTR_CUDA_API_VERSION
	.align		4
        /*0000*/ 	.byte	0x04, 0x37
        /*0002*/ 	.short	(.L_31 - .L_30)
.L_30:
        /*0004*/ 	.word	0x00000082


	//----- nvinfo : EIATTR_KPARAM_INFO
	.align		4
.L_31:
        /*0008*/ 	.byte	0x04, 0x17
        /*000a*/ 	.short	(.L_33 - .L_32)
.L_32:
        /*000c*/ 	.word	0x00000000
        /*0010*/ 	.short	0x0000
        /*0012*/ 	.short	0x0000
        /*0014*/ 	.byte	0x00, 0xf0, 0x01, 0x20


	//----- nvinfo : EIATTR_AT_ENTRY_FRAGMENTS
	.align		4
.L_33:
        /*0018*/ 	.byte	0x04, 0x4f
        /*001a*/ 	.short	(.L_35 - .L_34)


	//   ....[0]....
.L_34:
        /*001c*/ 	.word	0x00000006


	//----- nvinfo : EIATTR_RESERVED_SMEM_USED
	.align		4
.L_35:
        /*0020*/ 	.byte	0x01, 0x41
	.zero		2


	//----- nvinfo : EIATTR_SPARSE_MMA_MASK
	.align		4
        /*0024*/ 	.byte	0x03, 0x50
        /*0026*/ 	.short	0x0000


	//----- nvinfo : EIATTR_TCGEN05_1CTA_USED
	.align		4
        /*0028*/ 	.byte	0x01, 0x51
	.zero		2


	//----- nvinfo : EIATTR_MAXREG_COUNT
	.align		4
        /*002c*/ 	.byte	0x03, 0x1b
        /*002e*/ 	.short	0x00ff


	//----- nvinfo : EIATTR_NUM_BARRIERS
	.align		4
        /*0030*/ 	.byte	0x02, 0x4c
        /*0032*/ 	.byte	0x07
	.zero		1


	//----- nvinfo : EIATTR_EXTERNS
	.align		4
        /*0034*/ 	.byte	0x04, 0x0f
        /*0036*/ 	.short	(.L_37 - .L_36)


	//   ....[0]....
	.align		4
.L_36:
        /*0038*/ 	.word	index@(__assertfail)


	//----- nvinfo : EIATTR_MERCURY_ISA_VERSION
	.align		4
.L_37:
        /*003c*/ 	.byte	0x03, 0x5f
        /*003e*/ 	.short	0x0101


	//----- nvinfo : EIATTR_INT_WARP_WIDE_INSTR_OFFSETS
	.align		4
        /*0040*/ 	.byte	0x04, 0x31
        /*0042*/ 	.short	(.L_39 - .L_38)


	//   ....[0]....
.L_38:
        /*0044*/ 	.word	0x00001f80


	//   ....[1]....
        /*0048*/ 	.word	0x00004090


	//   ....[2]....
        /*004c*/ 	.word	0x000040b0


	//   ....[3]....
        /*0050*/ 	.word	0x000040e0


	//   ....[4]....
        /*0054*/ 	.word	0x00004a10


	//   ....[5]....
        /*0058*/ 	.word	0x00004a80


	//   ....[6]....
        /*005c*/ 	.word	0x00004c60


	//   ....[7]....
        /*0060*/ 	.word	0x00004dc0


	//----- nvinfo : EIATTR_COOP_GROUP_MASK_REGIDS
	.align		4
.L_39:
        /*0064*/ 	.byte	0x04, 0x29
        /*0066*/ 	.short	(.L_41 - .L_40)


	//   ....[0]....
.L_40:
        /*0068*/ 	.word	0xffffffff


	//   ....[1]....
        /*006c*/ 	.word	0xffffffff


	//   ....[2]....
        /*0070*/ 	.word	0xffffffff


	//   ....[3]....
        /*0074*/ 	.word	0xffffffff


	//   ....[4]....
        /*0078*/ 	.word	0xffffffff


	//   ....[5]....
        /*007c*/ 	.word	0xffffffff


	//   ....[6]....
        /*0080*/ 	.word	0xffffffff


	//   ....[7]....
        /*0084*/ 	.word	0xffffffff


	//   ....[8]....
        /*0088*/ 	.word	0xffffffff


	//   ....[9]....
        /*008c*/ 	.word	0xffffffff


	//   ....[10]....
        /*0090*/ 	.word	0xffffffff


	//   ....[11]....
        /*0094*/ 	.word	0xffffffff


	//   ....[12]....
        /*0098*/ 	.word	0xffffffff


	//----- nvinfo : EIATTR_COOP_GROUP_INSTR_OFFSETS
	.align		4
.L_41:
        /*009c*/ 	.byte	0x04, 0x28
        /*009e*/ 	.short	(.L_43 - .L_42)


	//   ....[0]....
.L_42:
        /*00a0*/ 	.word	0x00000090


	//   ....[1]....
        /*00a4*/ 	.word	0x000004d0


	//   ....[2]....
        /*00a8*/ 	.word	0x00000810


	//   ....[3]....
        /*00ac*/ 	.word	0x00000970


	//   ....[4]....
        /*00b0*/ 	.word	0x00000a70


	//   ....[5]....
        /*00b4*/ 	.word	0x00000be0


	//   ....[6]....
        /*00b8*/ 	.word	0x00000d80


	//   ....[7]....
        /*00bc*/ 	.word	0x00001e60


	//   ....[8]....
        /*00c0*/ 	.word	0x00003390


	//   ....[9]....
        /*00c4*/ 	.word	0x000035a0


	//   ....[10]....
        /*00c8*/ 	.word	0x000035d0


	//   ....[11]....
        /*00cc*/ 	.word	0x00003f70


	//   ....[12]....
        /*00d0*/ 	.word	0x000041a0


	//----- nvinfo : EIATTR_VRC_CTA_INIT_COUNT
	.align		4
.L_43:
        /*00d4*/ 	.byte	0x02, 0x4a
        /*00d6*/ 	.byte	0x80
	.zero		1


	//----- nvinfo : EIATTR_SYSCALL_OFFSETS
	.align		4
        /*00d8*/ 	.byte	0x04, 0x46
        /*00da*/ 	.short	(.L_45 - .L_44)


	//   ....[0]....
.L_44:
        /*00dc*/ 	.word	0x00005800


	//   ....[1]....
        /*00e0*/ 	.word	0x00005940


	//   ....[2]....
        /*00e4*/ 	.word	0x00006140


	//   ....[3]....
        /*00e8*/ 	.word	0x00006ed0


	//----- nvinfo : EIATTR_MBARRIER_INSTR_OFFSETS
	.align		4
.L_45:
        /*00ec*/ 	.byte	0x04, 0x39
        /*00ee*/ 	.short	(.L_47 - .L_46)


	//   ....[0]....
.L_46:
        /*00f0*/ 	.word	0x000005d0
        /*00f4*/ 	.word	0x000000ff
        /*00f8*/ 	.word	0x00000000
        /*00fc*/ 	.short	0x0100
        /*00fe*/ 	.byte	0x05
	.zero		1


	//   ....[1]....
        /*0100*/ 	.word	0x000005e0
        /*0104*/ 	.word	0x000000ff
        /*0108*/ 	.word	0x00000088
        /*010c*/ 	.short	0x0100
        /*010e*/ 	.byte	0x05
	.zero		1


	//   ....[2]....
        /*0110*/ 	.word	0x000005f0
        /*0114*/ 	.word	0x000000ff
        /*0118*/ 	.word	0x00000008
        /*011c*/ 	.short	0x0100
        /*011e*/ 	.byte	0x05
	.zero		1


	//   ....[3]....
        /*0120*/ 	.word	0x00000600
        /*0124*/ 	.word	0x000000ff
        /*0128*/ 	.word	0x00000090
        /*012c*/ 	.short	0x0100
        /*012e*/ 	.byte	0x05
	.zero		1


	//   ....[4]....
        /*0130*/ 	.word	0x00000610
        /*0134*/ 	.word	0x000000ff
        /*0138*/ 	.word	0x00000010
        /*013c*/ 	.short	0x0100
        /*013e*/ 	.byte	0x05
	.zero		1


	//   ....[5]....
        /*0140*/ 	.word	0x00000620
        /*0144*/ 	.word	0x000000ff
        /*0148*/ 	.word	0x00000098
        /*014c*/ 	.short	0x0100
        /*014e*/ 	.byte	0x05
	.zero		1


	//   ....[6]....
        /*0150*/ 	.word	0x00000630
        /*0154*/ 	.word	0x000000ff
        /*0158*/ 	.word	0x00000018
        /*015c*/ 	.short	0x0100
        /*015e*/ 	.byte	0x05
	.zero		1


	//   ....[7]....
        /*0160*/ 	.word	0x00000640
        /*0164*/ 	.word	0x000000ff
        /*0168*/ 	.word	0x000000a0
        /*016c*/ 	.short	0x0100
        /*016e*/ 	.byte	0x05
	.zero		1


	//   ....[8]....
        /*0170*/ 	.word	0x00000650
        /*0174*/ 	.word	0x000000ff
        /*0178*/ 	.word	0x00000020
        /*017c*/ 	.short	0x0100
        /*017e*/ 	.byte	0x05
	.zero		1


	//   ....[9]....
        /*0180*/ 	.word	0x00000660
        /*0184*/ 	.word	0x000000ff
        /*0188*/ 	.word	0x000000a8
        /*018c*/ 	.short	0x0100
        /*018e*/ 	.byte	0x05
	.zero		1


	//   ....[10]....
        /*0190*/ 	.word	0x00000670
        /*0194*/ 	.word	0x000000ff
        /*0198*/ 	.word	0x00000028
        /*019c*/ 	.short	0x0100
        /*019e*/ 	.byte	0x05
	.zero		1


	//   ....[11]....
        /*01a0*/ 	.word	0x00000680
        /*01a4*/ 	.word	0x000000ff
        /*01a8*/ 	.word	0x000000b0
        /*01ac*/ 	.short	0x0100
        /*01ae*/ 	.byte	0x05
	.zero		1


	//   ....[12]....
        /*01b0*/ 	.word	0x00000690
        /*01b4*/ 	.word	0x000000ff
        /*01b8*/ 	.word	0x00000030
        /*01bc*/ 	.short	0x0100
        /*01be*/ 	.byte	0x05
	.zero		1


	//   ....[13]....
        /*01c0*/ 	.word	0x000006a0
        /*01c4*/ 	.word	0x000000ff
        /*01c8*/ 	.word	0x000000b8
        /*01cc*/ 	.short	0x0100
        /*01ce*/ 	.byte	0x05
	.zero		1


	//   ....[14]....
        /*01d0*/ 	.word	0x000006b0
        /*01d4*/ 	.word	0x000000ff
        /*01d8*/ 	.word	0x00000038
        /*01dc*/ 	.short	0x0100
        /*01de*/ 	.byte	0x05
	.zero		1


	//   ....[15]....
        /*01e0*/ 	.word	0x000006c0
        /*01e4*/ 	.word	0x000000ff
        /*01e8*/ 	.word	0x000000c0
        /*01ec*/ 	.short	0x0100
        /*01ee*/ 	.byte	0x05
	.zero		1


	//   ....[16]....
        /*01f0*/ 	.word	0x000006d0
        /*01f4*/ 	.word	0x000000ff
        /*01f8*/ 	.word	0x00000040
        /*01fc*/ 	.short	0x0100
        /*01fe*/ 	.byte	0x05
	.zero		1


	//   ....[17]....
        /*0200*/ 	.word	0x000006e0
        /*0204*/ 	.word	0x000000ff
        /*0208*/ 	.word	0x000000c8
        /*020c*/ 	.short	0x0100
        /*020e*/ 	.byte	0x05
	.zero		1


	//   ....[18]....
        /*0210*/ 	.word	0x000006f0
        /*0214*/ 	.word	0x000000ff
        /*0218*/ 	.word	0x00000048
        /*021c*/ 	.short	0x0100
        /*021e*/ 	.byte	0x05
	.zero		1


	//   ....[19]....
        /*0220*/ 	.word	0x00000700
        /*0224*/ 	.word	0x000000ff
        /*0228*/ 	.word	0x000000d0
        /*022c*/ 	.short	0x0100
        /*022e*/ 	.byte	0x05
	.zero		1


	//   ....[20]....
        /*0230*/ 	.word	0x00000710
        /*0234*/ 	.word	0x000000ff
        /*0238*/ 	.word	0x00000050
        /*023c*/ 	.short	0x0100
        /*023e*/ 	.byte	0x05
	.zero		1


	//   ....[21]....
        /*0240*/ 	.word	0x00000720
        /*0244*/ 	.word	0x000000ff
        /*0248*/ 	.word	0x000000d8
        /*024c*/ 	.short	0x0100
        /*024e*/ 	.byte	0x05
	.zero		1


	//   ....[22]....
        /*0250*/ 	.word	0x00000730
        /*0254*/ 	.word	0x000000ff
        /*0258*/ 	.word	0x00000058
        /*025c*/ 	.short	0x0100
        /*025e*/ 	.byte	0x05
	.zero		1


	//   ....[23]....
        /*0260*/ 	.word	0x00000740
        /*0264*/ 	.word	0x000000ff
        /*0268*/ 	.word	0x000000e0
        /*026c*/ 	.short	0x0100
        /*026e*/ 	.byte	0x05
	.zero		1


	//   ....[24]....
        /*0270*/ 	.word	0x00000750
        /*0274*/ 	.word	0x000000ff
        /*0278*/ 	.word	0x00000060
        /*027c*/ 	.short	0x0100
        /*027e*/ 	.byte	0x05
	.zero		1


	//   ....[25]....
        /*0280*/ 	.word	0x00000760
        /*0284*/ 	.word	0x000000ff
        /*0288*/ 	.word	0x000000e8
        /*028c*/ 	.short	0x0100
        /*028e*/ 	.byte	0x05
	.zero		1


	//   ....[26]....
        /*0290*/ 	.word	0x00000770
        /*0294*/ 	.word	0x000000ff
        /*0298*/ 	.word	0x00000068
        /*029c*/ 	.short	0x0100
        /*029e*/ 	.byte	0x05
	.zero		1


	//   ....[27]....
        /*02a0*/ 	.word	0x00000780
        /*02a4*/ 	.word	0x000000ff
        /*02a8*/ 	.word	0x000000f0
        /*02ac*/ 	.short	0x0100
        /*02ae*/ 	.byte	0x05
	.zero		1


	//   ....[28]....
        /*02b0*/ 	.word	0x00000790
        /*02b4*/ 	.word	0x000000ff
        /*02b8*/ 	.word	0x00000070
        /*02bc*/ 	.short	0x0100
        /*02be*/ 	.byte	0x05
	.zero		1


	//   ....[29]....
        /*02c0*/ 	.word	0x000007a0
        /*02c4*/ 	.word	0x000000ff
        /*02c8*/ 	.word	0x000000f8
        /*02cc*/ 	.short	0x0100
        /*02ce*/ 	.byte	0x05
	.zero		1


	//   ....[30]....
        /*02d0*/ 	.word	0x000007b0
        /*02d4*/ 	.word	0x000000ff
        /*02d8*/ 	.word	0x00000078
        /*02dc*/ 	.short	0x0100
        /*02de*/ 	.byte	0x05
	.zero		1


	//   ....[31]....
        /*02e0*/ 	.word	0x000007c0
        /*02e4*/ 	.word	0x000000ff
        /*02e8*/ 	.word	0x00000100
        /*02ec*/ 	.short	0x0100
        /*02ee*/ 	.byte	0x05
	.zero		1


	//   ....[32]....
        /*02f0*/ 	.word	0x000007d0
        /*02f4*/ 	.word	0x000000ff
        /*02f8*/ 	.word	0x00000080
        /*02fc*/ 	.short	0x0100
        /*02fe*/ 	.byte	0x05
	.zero		1


	//   ....[33]....
        /*0300*/ 	.word	0x000007e0
        /*0304*/ 	.word	0x000000ff
        /*0308*/ 	.word	0x00000108
        /*030c*/ 	.short	0x0100
        /*030e*/ 	.byte	0x05
	.zero		1


	//   ....[34]....
        /*0310*/ 	.word	0x00000920
        /*0314*/ 	.word	0x000000ff
        /*0318*/ 	.word	0x00000110
        /*031c*/ 	.short	0x0100
        /*031e*/ 	.byte	0x07
	.zero		1


	//   ....[35]....
        /*0320*/ 	.word	0x00000930
        /*0324*/ 	.word	0x000000ff
        /*0328*/ 	.word	0x00000120
        /*032c*/ 	.short	0x0100
        /*032e*/ 	.byte	0x07
	.zero		1


	//   ....[36]....
        /*0330*/ 	.word	0x00000940
        /*0334*/ 	.word	0x000000ff
        /*0338*/ 	.word	0x00000118
        /*033c*/ 	.short	0x0100
        /*033e*/ 	.byte	0x07
	.zero		1


	//   ....[37]....
        /*0340*/ 	.word	0x00000950
        /*0344*/ 	.word	0x000000ff
        /*0348*/ 	.word	0x00000128
        /*034c*/ 	.short	0x0100
        /*034e*/ 	.byte	0x07
	.zero		1


	//   ....[38]....
        /*0350*/ 	.word	0x00000a40
        /*0354*/ 	.word	0x000000ff
        /*0358*/ 	.word	0x00000130
        /*035c*/ 	.short	0x0100
        /*035e*/ 	.byte	0x05
	.zero		1


	//   ....[39]....
        /*0360*/ 	.word	0x00000a50
        /*0364*/ 	.word	0x000000ff
        /*0368*/ 	.word	0x00000138
        /*036c*/ 	.short	0x0100
        /*036e*/ 	.byte	0x05
	.zero		1


	//   ....[40]....
        /*0370*/ 	.word	0x00000b90
        /*0374*/ 	.word	0x000000ff
        /*0378*/ 	.word	0x00000140
        /*037c*/ 	.short	0x0100
        /*037e*/ 	.byte	0x05
	.zero		1


	//   ....[41]....
        /*0380*/ 	.word	0x00000ba0
        /*0384*/ 	.word	0x000000ff
        /*0388*/ 	.word	0x00000150
        /*038c*/ 	.short	0x0100
        /*038e*/ 	.byte	0x05
	.zero		1


	//   ....[42]....
        /*0390*/ 	.word	0x00000bb0
        /*0394*/ 	.word	0x000000ff
        /*0398*/ 	.word	0x00000148
        /*039c*/ 	.short	0x0100
        /*039e*/ 	.byte	0x05
	.zero		1


	//   ....[43]....
        /*03a0*/ 	.word	0x00000bc0
        /*03a4*/ 	.word	0x000000ff
        /*03a8*/ 	.word	0x00000158
        /*03ac*/ 	.short	0x0100
        /*03ae*/ 	.byte	0x05
	.zero		1


	//   ....[44]....
        /*03b0*/ 	.word	0x00000cf0
        /*03b4*/ 	.word	0x000000ff
        /*03b8*/ 	.word	0x00000160
        /*03bc*/ 	.short	0x0100
        /*03be*/ 	.byte	0x07
	.zero		1


	//   ....[45]....
        /*03c0*/ 	.word	0x00000d00
        /*03c4*/ 	.word	0x000000ff
        /*03c8*/ 	.word	0x00000180
        /*03cc*/ 	.short	0x0100
        /*03ce*/ 	.byte	0x07
	.zero		1


	//   ....[46]....
        /*03d0*/ 	.word	0x00000d10
        /*03d4*/ 	.word	0x000000ff
        /*03d8*/ 	.word	0x00000168
        /*03dc*/ 	.short	0x0100
        /*03de*/ 	.byte	0x07
	.zero		1


	//   ....[47]....
        /*03e0*/ 	.word	0x00000d20
        /*03e4*/ 	.word	0x000000ff
        /*03e8*/ 	.word	0x00000188
        /*03ec*/ 	.short	0x0100
        /*03ee*/ 	.byte	0x07
	.zero		1


	//   ....[48]....
        /*03f0*/ 	.word	0x00000d30
        /*03f4*/ 	.word	0x000000ff
        /*03f8*/ 	.word	0x00000170
        /*03fc*/ 	.short	0x0100
        /*03fe*/ 	.byte	0x07
	.zero		1


	//   ....[49]....
        /*0400*/ 	.word	0x00000d40
        /*0404*/ 	.word	0x000000ff
        /*0408*/ 	.word	0x00000190
        /*040c*/ 	.short	0x0100
        /*040e*/ 	.byte	0x07
	.zero		1


	//   ....[50]....
        /*0410*/ 	.word	0x00000d50
        /*0414*/ 	.word	0x000000ff
        /*0418*/ 	.word	0x00000178
        /*041c*/ 	.short	0x0100
        /*041e*/ 	.byte	0x07
	.zero		1


	//   ....[51]....
        /*0420*/ 	.word	0x00000d60
        /*0424*/ 	.word	0x000000ff
        /*0428*/ 	.word	0x00000198
        /*042c*/ 	.short	0x0100
        /*042e*/ 	.byte	0x07
	.zero		1


	//   ....[52]....
        /*0430*/ 	.word	0x00000e50
        /*0434*/ 	.word	0x000000ff
        /*0438*/ 	.word	0x000001a0
        /*043c*/ 	.short	0x0100
        /*043e*/ 	.byte	0x05
	.zero		1


	//   ....[53]....
        /*0440*/ 	.word	0x00000e60
        /*0444*/ 	.word	0x000000ff
        /*0448*/ 	.word	0x000001b0
        /*044c*/ 	.short	0x0100
        /*044e*/ 	.byte	0x05
	.zero		1


	//   ....[54]....
        /*0450*/ 	.word	0x00000e70
        /*0454*/ 	.word	0x000000ff
        /*0458*/ 	.word	0x000001a8
        /*045c*/ 	.short	0x0100
        /*045e*/ 	.byte	0x05
	.zero		1


	//   ....[55]....
        /*0460*/ 	.word	0x00000e80
        /*0464*/ 	.word	0x000000ff
        /*0468*/ 	.word	0x000001b8
        /*046c*/ 	.short	0x0100
        /*046e*/ 	.byte	0x05
	.zero		1


	//   ....[56]....
        /*0470*/ 	.word	0x00001760
        /*0474*/ 	.word	0x00000003
        /*0478*/ 	.word	0x000001b0
        /*047c*/ 	.short	0x010a
        /*047e*/ 	.byte	0xff
	.zero		1


	//   ....[57]....
        /*0480*/ 	.word	0x00001790
        /*0484*/ 	.word	0x00000003
        /*0488*/ 	.word	0x000001a0
        /*048c*/ 	.short	0x0101
        /*048e*/ 	.byte	0xff
	.zero		1


	//   ....[58]....
        /*0490*/ 	.word	0x00001860
        /*0494*/ 	.word	0x000000ff
        /*0498*/ 	.word	0x00000088
        /*049c*/ 	.short	0x010a
        /*049e*/ 	.byte	0x08
	.zero		1


	//   ....[59]....
        /*04a0*/ 	.word	0x00001900
        /*04a4*/ 	.word	0x000000ff
        /*04a8*/ 	.word	0x00000088
        /*04ac*/ 	.short	0x010a
        /*04ae*/ 	.byte	0x21
	.zero		1


	//   ....[60]....
        /*04b0*/ 	.word	0x00001a50
        /*04b4*/ 	.word	0x000000ff
        /*04b8*/ 	.word	0x00000088
        /*04bc*/ 	.short	0x010a
        /*04be*/ 	.byte	0x08
	.zero		1


	//   ....[61]....
        /*04c0*/ 	.word	0x00001b60
        /*04c4*/ 	.word	0x000000ff
        /*04c8*/ 	.word	0x00000138
        /*04cc*/ 	.short	0x0101
        /*04ce*/ 	.byte	0x04
	.zero		1


	//   ....[62]....
        /*04d0*/ 	.word	0x00001b80
        /*04d4*/ 	.word	0x000000ff
        /*04d8*/ 	.word	0x00000088
        /*04dc*/ 	.short	0x010a
        /*04de*/ 	.byte	0x08
	.zero		1


	//   ....[63]....
        /*04e0*/ 	.word	0x00001c00
        /*04e4*/ 	.word	0x000000ff
        /*04e8*/ 	.word	0x00000088
        /*04ec*/ 	.short	0x010a
        /*04ee*/ 	.byte	0x11
	.zero		1


	//   ....[64]....
        /*04f0*/ 	.word	0x00001d50
        /*04f4*/ 	.word	0x000000ff
        /*04f8*/ 	.word	0x00000088
        /*04fc*/ 	.short	0x010a
        /*04fe*/ 	.byte	0x08
	.zero		1


	//   ....[65]....
        /*0500*/ 	.word	0x00001e90
        /*0504*/ 	.word	0x00000002
        /*0508*/ 	.word	0x00000140
        /*050c*/ 	.short	0x010a
        /*050e*/ 	.byte	0xff
	.zero		1


	//   ....[66]....
        /*0510*/ 	.word	0x00001f50
        /*0514*/ 	.word	0x00000002
        /*0518*/ 	.word	0x00000000
        /*051c*/ 	.short	0x0101
        /*051e*/ 	.byte	0xff
	.zero		1


	//   ....[67]....
        /*0520*/ 	.word	0x000024b0
        /*0524*/ 	.word	0x000000ff
        /*0528*/ 	.word	0x00000000
        /*052c*/ 	.short	0x010a
        /*052e*/ 	.byte	0x05
	.zero		1


	//   ....[68]....
        /*0530*/ 	.word	0x00002540
        /*0534*/ 	.word	0x000000ff
        /*0538*/ 	.word	0x00000000
        /*053c*/ 	.short	0x010a
        /*053e*/ 	.byte	0x05
	.zero		1


	//   ....[69]....
        /*0540*/ 	.word	0x000025d0
        /*0544*/ 	.word	0x000000ff
        /*0548*/ 	.word	0x00000000
        /*054c*/ 	.short	0x010a
        /*054e*/ 	.byte	0x05
	.zero		1


	//   ....[70]....
        /*0550*/ 	.word	0x00002660
        /*0554*/ 	.word	0x000000ff
        /*0558*/ 	.word	0x00000000
        /*055c*/ 	.short	0x010a
        /*055e*/ 	.byte	0x05
	.zero		1


	//   ....[71]....
        /*0560*/ 	.word	0x000026f0
        /*0564*/ 	.word	0x000000ff
        /*0568*/ 	.word	0x00000000
        /*056c*/ 	.short	0x010a
        /*056e*/ 	.byte	0x05
	.zero		1


	//   ....[72]....
        /*0570*/ 	.word	0x00002780
        /*0574*/ 	.word	0x000000ff
        /*0578*/ 	.word	0x00000000
        /*057c*/ 	.short	0x010a
        /*057e*/ 	.byte	0x05
	.zero		1


	//   ....[73]....
        /*0580*/ 	.word	0x00002810
        /*0584*/ 	.word	0x000000ff
        /*0588*/ 	.word	0x00000000
        /*058c*/ 	.short	0x010a
        /*058e*/ 	.byte	0x05
	.zero		1


	//   ....[74]....
        /*0590*/ 	.word	0x000028a0
        /*0594*/ 	.word	0x000000ff
        /*0598*/ 	.word	0x00000000
        /*059c*/ 	.short	0x010a
        /*059e*/ 	.byte	0x05
	.zero		1


	//   ....[75]....
        /*05a0*/ 	.word	0x00002930
        /*05a4*/ 	.word	0x000000ff
        /*05a8*/ 	.word	0x00000000
        /*05ac*/ 	.short	0x010a
        /*05ae*/ 	.byte	0x05
	.zero		1


	//   ....[76]....
        /*05b0*/ 	.word	0x000029c0
        /*05b4*/ 	.word	0x000000ff
        /*05b8*/ 	.word	0x00000000
        /*05bc*/ 	.short	0x010a
        /*05be*/ 	.byte	0x05
	.zero		1


	//   ....[77]....
        /*05c0*/ 	.word	0x00002a50
        /*05c4*/ 	.word	0x000000ff
        /*05c8*/ 	.word	0x00000000
        /*05cc*/ 	.short	0x010a
        /*05ce*/ 	.byte	0x05
	.zero		1


	//   ....[78]....
        /*05d0*/ 	.word	0x00002ae0
        /*05d4*/ 	.word	0x000000ff
        /*05d8*/ 	.word	0x00000000
        /*05dc*/ 	.short	0x010a
        /*05de*/ 	.byte	0x05
	.zero		1


	//   ....[79]....
        /*05e0*/ 	.word	0x00002b70
        /*05e4*/ 	.word	0x000000ff
        /*05e8*/ 	.word	0x00000000
        /*05ec*/ 	.short	0x010a
        /*05ee*/ 	.byte	0x05
	.zero		1


	//   ....[80]....
        /*05f0*/ 	.word	0x00002c00
        /*05f4*/ 	.word	0x000000ff
        /*05f8*/ 	.word	0x00000000
        /*05fc*/ 	.short	0x010a
        /*05fe*/ 	.byte	0x05
	.zero		1


	//   ....[81]....
        /*0600*/ 	.word	0x00002c90
        /*0604*/ 	.word	0x000000ff
        /*0608*/ 	.word	0x00000000
        /*060c*/ 	.short	0x010a
        /*060e*/ 	.byte	0x05
	.zero		1


	//   ....[82]....
        /*0610*/ 	.word	0x00002d20
        /*0614*/ 	.word	0x000000ff
        /*0618*/ 	.word	0x00000000
        /*061c*/ 	.short	0x010a
        /*061e*/ 	.byte	0x05
	.zero		1


	//   ....[83]....
        /*0620*/ 	.word	0x00002dc0
        /*0624*/ 	.word	0x00000000
        /*0628*/ 	.word	0x00000000
        /*062c*/ 	.short	0x010a
        /*062e*/ 	.byte	0xff
	.zero		1


	//   ....[84]....
        /*0630*/ 	.word	0x00002ee0
        /*0634*/ 	.word	0x00000000
        /*0638*/ 	.word	0x000001a0
        /*063c*/ 	.short	0x010a
        /*063e*/ 	.byte	0xff
	.zero		1


	//   ....[85]....
        /*0640*/ 	.word	0x00002f40
        /*0644*/ 	.word	0x00000004
        /*0648*/ 	.word	0x00000000
        /*064c*/ 	.short	0x0101
        /*064e*/ 	.byte	0xff
	.zero		1


	//   ....[86]....
        /*0650*/ 	.word	0x00002f60
        /*0654*/ 	.word	0x000000ff
        /*0658*/ 	.word	0x00000150
        /*065c*/ 	.short	0x010a
        /*065e*/ 	.byte	0x05
	.zero		1


	//   ....[87]....
        /*0660*/ 	.word	0x00003080
        /*0664*/ 	.word	0x00000000
        /*0668*/ 	.word	0x00000140
        /*066c*/ 	.short	0x010a
        /*066e*/ 	.byte	0xff
	.zero		1


	//   ....[88]....
        /*0670*/ 	.word	0x00003190
        /*0674*/ 	.word	0x00000000
        /*0678*/ 	.word	0x00000000
        /*067c*/ 	.short	0x0101
        /*067e*/ 	.byte	0xff
	.zero		1


	//   ....[89]....
        /*0680*/ 	.word	0x00003220
        /*0684*/ 	.word	0x000000ff
        /*0688*/ 	.word	0x00000150
        /*068c*/ 	.short	0x0106
        /*068e*/ 	.byte	0x05
	.zero		1


	//   ....[90]....
        /*0690*/ 	.word	0x00003240
        /*0694*/ 	.word	0x000000ff
        /*0698*/ 	.word	0x00000150
        /*069c*/ 	.short	0x010a
        /*069e*/ 	.byte	0x05
	.zero		1


	//   ....[91]....
        /*06a0*/ 	.word	0x000032d0
        /*06a4*/ 	.word	0x000000ff
        /*06a8*/ 	.word	0x00000150
        /*06ac*/ 	.short	0x0106
        /*06ae*/ 	.byte	0x04
	.zero		1


	//   ....[92]....
        /*06b0*/ 	.word	0x00003310
        /*06b4*/ 	.word	0x00000000
        /*06b8*/ 	.word	0x00000150
        /*06bc*/ 	.short	0x010a
        /*06be*/ 	.byte	0xff
	.zero		1


	//   ....[93]....
        /*06c0*/ 	.word	0x00003800
        /*06c4*/ 	.word	0x00000000
        /*06c8*/ 	.word	0x00000140
        /*06cc*/ 	.short	0x010a
        /*06ce*/ 	.byte	0xff
	.zero		1


	//   ....[94]....
        /*06d0*/ 	.word	0x00003900
        /*06d4*/ 	.word	0x00000003
        /*06d8*/ 	.word	0x00000000
        /*06dc*/ 	.short	0x0101
        /*06de*/ 	.byte	0xff
	.zero		1


	//   ....[95]....
        /*06e0*/ 	.word	0x00003910
        /*06e4*/ 	.word	0x000000ff
        /*06e8*/ 	.word	0x00000000
        /*06ec*/ 	.short	0x010a
        /*06ee*/ 	.byte	0x04
	.zero		1


	//   ....[96]....
        /*06f0*/ 	.word	0x00003990
        /*06f4*/ 	.word	0x000000ff
        /*06f8*/ 	.word	0x00000180
        /*06fc*/ 	.short	0x010a
        /*06fe*/ 	.byte	0x08
	.zero		1


	//   ....[97]....
        /*0700*/ 	.word	0x00003a70
        /*0704*/ 	.word	0x000000ff
        /*0708*/ 	.word	0x00000000
        /*070c*/ 	.short	0x010a
        /*070e*/ 	.byte	0x07
	.zero		1


	//   ....[98]....
        /*0710*/ 	.word	0x00003bb0
        /*0714*/ 	.word	0x000000ff
        /*0718*/ 	.word	0x00000000
        /*071c*/ 	.short	0x010a
        /*071e*/ 	.byte	0x04
	.zero		1


	//   ....[99]....
        /*0720*/ 	.word	0x00003da0
        /*0724*/ 	.word	0x000000ff
        /*0728*/ 	.word	0x00000000
        /*072c*/ 	.short	0x010a
        /*072e*/ 	.byte	0x05
	.zero		1


	//   ....[100]....
        /*0730*/ 	.word	0x00003e30
        /*0734*/ 	.word	0x000000ff
        /*0738*/ 	.word	0x00000000
        /*073c*/ 	.short	0x010a
        /*073e*/ 	.byte	0x05
	.zero		1


	//   ....[101]....
        /*0740*/ 	.word	0x00003ec0
        /*0744*/ 	.word	0x000000ff
        /*0748*/ 	.word	0x00000000
        /*074c*/ 	.short	0x010a
        /*074e*/ 	.byte	0x05
	.zero		1


	//   ....[102]....
        /*0750*/ 	.word	0x00003f50
        /*0754*/ 	.word	0x000000ff
        /*0758*/ 	.word	0x00000000
        /*075c*/ 	.short	0x010a
        /*075e*/ 	.byte	0x07
	.zero		1


	//   ....[103]....
        /*0760*/ 	.word	0x000043b0
        /*0764*/ 	.word	0x00000000
        /*0768*/ 	.word	0x00000140
        /*076c*/ 	.short	0x010a
        /*076e*/ 	.byte	0xff
	.zero		1


	//   ....[104]....
        /*0770*/ 	.word	0x00004470
        /*0774*/ 	.word	0x00000000
        /*0778*/ 	.word	0x00000000
        /*077c*/ 	.short	0x0101
        /*077e*/ 	.byte	0xff
	.zero		1


	//   ....[105]....
        /*0780*/ 	.word	0x00004790
        /*0784*/ 	.word	0x000000ff
        /*0788*/ 	.word	0x00000138
        /*078c*/ 	.short	0x010a
        /*078e*/ 	.byte	0x07
	.zero		1


	//   ....[106]....
        /*0790*/ 	.word	0x00004980
        /*0794*/ 	.word	0x000000ff
        /*0798*/ 	.word	0x00000120
        /*079c*/ 	.short	0x010a
        /*079e*/ 	.byte	0x07
	.zero		1


	//   ....[107]....
        /*07a0*/ 	.word	0x00004b50
        /*07a4*/ 	.word	0x000000ff
        /*07a8*/ 	.word	0x00000110
        /*07ac*/ 	.short	0x010b
        /*07ae*/ 	.byte	0x07
	.zero		1


	//   ....[108]....
        /*07b0*/ 	.word	0x00004bc0
        /*07b4*/ 	.word	0x000000ff
        /*07b8*/ 	.word	0x00000000
        /*07bc*/ 	.short	0x0101
        /*07be*/ 	.byte	0x08
	.zero		1


	//   ....[109]....
        /*07c0*/ 	.word	0x00004bf0
        /*07c4*/ 	.word	0x000000ff
        /*07c8*/ 	.word	0x00000128
        /*07cc*/ 	.short	0x010a
        /*07ce*/ 	.byte	0x07
	.zero		1


	//   ....[110]....
        /*07d0*/ 	.word	0x00004e00
        /*07d4*/ 	.word	0x000000ff
        /*07d8*/ 	.word	0x00000118
        /*07dc*/ 	.short	0x010b
        /*07de*/ 	.byte	0x07
	.zero		1


	//   ....[111]....
        /*07e0*/ 	.word	0x00004e20
        /*07e4*/ 	.word	0x000000ff
        /*07e8*/ 	.word	0x00000000
        /*07ec*/ 	.short	0x0101
        /*07ee*/ 	.byte	0x0d
	.zero		1


	//   ....[112]....
        /*07f0*/ 	.word	0x00004e50
        /*07f4*/ 	.word	0x000000ff
        /*07f8*/ 	.word	0x00000120
        /*07fc*/ 	.short	0x010a
        /*07fe*/ 	.byte	0x07
	.zero		1


	//   ....[113]....
        /*0800*/ 	.word	0x00004e90
        /*0804*/ 	.word	0x00000000
        /*0808*/ 	.word	0x00000128
        /*080c*/ 	.short	0x010a
        /*080e*/ 	.byte	0xff
	.zero		1


	//   ....[114]....
        /*0810*/ 	.word	0x000051d0
        /*0814*/ 	.word	0x00000000
        /*0818*/ 	.word	0x00000140
        /*081c*/ 	.short	0x010a
        /*081e*/ 	.byte	0xff
	.zero		1


	//   ....[115]....
        /*0820*/ 	.word	0x000052e0
        /*0824*/ 	.word	0x00000000
        /*0828*/ 	.word	0x00000000
        /*082c*/ 	.short	0x0101
        /*082e*/ 	.byte	0xff
	.zero		1


	//   ....[116]....
        /*0830*/ 	.word	0x00005d30
        /*0834*/ 	.word	0x00000000
        /*0838*/ 	.word	0x00000110
        /*083c*/ 	.short	0x010a
        /*083e*/ 	.byte	0xff
	.zero		1


	//   ....[117]....
        /*0840*/ 	.word	0x00005da0
        /*0844*/ 	.word	0x00000071
        /*0848*/ 	.word	0x00000160
        /*084c*/ 	.short	0x010a
        /*084e*/ 	.byte	0xff
	.zero		1


	//   ....[118]....
        /*0850*/ 	.word	0x00005e80
        /*0854*/ 	.word	0x00000000
        /*0858*/ 	.word	0x00000110
        /*085c*/ 	.short	0x010a
        /*085e*/ 	.byte	0xff
	.zero		1


	//   ....[119]....
        /*0860*/ 	.word	0x00005fc0
        /*0864*/ 	.word	0x00000000
        /*0868*/ 	.word	0x00000000
        /*086c*/ 	.short	0x0101
        /*086e*/ 	.byte	0xff
	.zero		1


	//   ....[120]....
        /*0870*/ 	.word	0x00006020
        /*0874*/ 	.word	0x00000071
        /*0878*/ 	.word	0x00000160
        /*087c*/ 	.short	0x010a
        /*087e*/ 	.byte	0xff
	.zero		1


	//   ....[121]....
        /*0880*/ 	.word	0x00006b70
        /*0884*/ 	.word	0x00000020
        /*0888*/ 	.word	0x00000110
        /*088c*/ 	.short	0x010a
        /*088e*/ 	.byte	0xff
	.zero		1


	//   ....[122]....
        /*0890*/ 	.word	0x00006c30
        /*0894*/ 	.word	0x00000020
        /*0898*/ 	.word	0x00000110
        /*089c*/ 	.short	0x010a
        /*089e*/ 	.byte	0xff
	.zero		1


	//   ....[123]....
        /*08a0*/ 	.word	0x00006d50
        /*08a4*/ 	.word	0x00000003
        /*08a8*/ 	.word	0x00000000
        /*08ac*/ 	.short	0x0101
        /*08ae*/ 	.byte	0xff
	.zero		1


	//   ....[124]....
        /*08b0*/ 	.word	0x00007190
        /*08b4*/ 	.word	0x000000ff
        /*08b8*/ 	.word	0x00000000
        /*08bc*/ 	.short	0x0101
        /*08be*/ 	.byte	0x05
	.zero		1


	//   ....[125]....
        /*08c0*/ 	.word	0x000079d0
        /*08c4*/ 	.word	0x00000003
        /*08c8*/ 	.word	0x000001b0
        /*08cc*/ 	.short	0x010a
        /*08ce*/ 	.byte	0xff
	.zero		1


	//   ....[126]....
        /*08d0*/ 	.word	0x00007a30
        /*08d4*/ 	.word	0x00000002
        /*08d8*/ 	.word	0x00000088
        /*08dc*/ 	.short	0x010a
        /*08de*/ 	.byte	0xff
	.zero		1


	//   ....[127]....
        /*08e0*/ 	.word	0x00007a90
        /*08e4*/ 	.word	0x00000002
        /*08e8*/ 	.word	0x00000088
        /*08ec*/ 	.short	0x010a
        /*08ee*/ 	.byte	0xff
	.zero		1


	//   ....[128]....
        /*08f0*/ 	.word	0x00007ae0
        /*08f4*/ 	.word	0x00000002
        /*08f8*/ 	.word	0x00000140
        /*08fc*/ 	.short	0x010a
        /*08fe*/ 	.byte	0xff
	.zero		1


	//   ....[129]....
        /*0900*/ 	.word	0x00007b40
        /*0904*/ 	.word	0x00000000
        /*0908*/ 	.word	0x00000000
        /*090c*/ 	.short	0x010a
        /*090e*/ 	.byte	0xff
	.zero		1


	//   ....[130]....
        /*0910*/ 	.word	0x00007ba0
        /*0914*/ 	.word	0x00000000
        /*0918*/ 	.word	0x00000000
        /*091c*/ 	.short	0x010a
        /*091e*/ 	.byte	0xff
	.zero		1


	//   ....[131]....
        /*0920*/ 	.word	0x00007c00
        /*0924*/ 	.word	0x00000000
        /*0928*/ 	.word	0x00000000
        /*092c*/ 	.short	0x010a
        /*092e*/ 	.byte	0xff
	.zero		1


	//   ....[132]....
        /*0930*/ 	.word	0x00007c60
        /*0934*/ 	.word	0x00000000
        /*0938*/ 	.word	0x00000000
        /*093c*/ 	.short	0x010a
        /*093e*/ 	.byte	0xff
	.zero		1


	//   ....[133]....
        /*0940*/ 	.word	0x00007cc0
        /*0944*/ 	.word	0x00000000
        /*0948*/ 	.word	0x00000000
        /*094c*/ 	.short	0x010a
        /*094e*/ 	.byte	0xff
	.zero		1


	//   ....[134]....
        /*0950*/ 	.word	0x00007d20
        /*0954*/ 	.word	0x00000000
        /*0958*/ 	.word	0x00000000
        /*095c*/ 	.short	0x010a
        /*095e*/ 	.byte	0xff
	.zero		1


	//   ....[135]....
        /*0960*/ 	.word	0x00007d80
        /*0964*/ 	.word	0x00000000
        /*0968*/ 	.word	0x00000000
        /*096c*/ 	.short	0x010a
        /*096e*/ 	.byte	0xff
	.zero		1


	//   ....[136]....
        /*0970*/ 	.word	0x00007de0
        /*0974*/ 	.word	0x00000000
        /*0978*/ 	.word	0x00000000
        /*097c*/ 	.short	0x010a
        /*097e*/ 	.byte	0xff
	.zero		1


	//   ....[137]....
        /*0980*/ 	.word	0x00007e40
        /*0984*/ 	.word	0x00000000
        /*0988*/ 	.word	0x00000000
        /*098c*/ 	.short	0x010a
        /*098e*/ 	.byte	0xff
	.zero		1


	//   ....[138]....
        /*0990*/ 	.word	0x00007ea0
        /*0994*/ 	.word	0x00000000
        /*0998*/ 	.word	0x00000000
        /*099c*/ 	.short	0x010a
        /*099e*/ 	.byte	0xff
	.zero		1


	//   ....[139]....
        /*09a0*/ 	.word	0x00007f00
        /*09a4*/ 	.word	0x00000000
        /*09a8*/ 	.word	0x00000000
        /*09ac*/ 	.short	0x010a
        /*09ae*/ 	.byte	0xff
	.zero		1


	//   ....[140]....
        /*09b0*/ 	.word	0x00007f60
        /*09b4*/ 	.word	0x00000000
        /*09b8*/ 	.word	0x00000000
        /*09bc*/ 	.short	0x010a
        /*09be*/ 	.byte	0xff
	.zero		1


	//   ....[141]....
        /*09c0*/ 	.word	0x00007fc0
        /*09c4*/ 	.word	0x00000000
        /*09c8*/ 	.word	0x00000000
        /*09cc*/ 	.short	0x010a
        /*09ce*/ 	.byte	0xff
	.zero		1


	//   ....[142]....
        /*09d0*/ 	.word	0x00008020
        /*09d4*/ 	.word	0x00000000
        /*09d8*/ 	.word	0x00000000
        /*09dc*/ 	.short	0x010a
        /*09de*/ 	.byte	0xff
	.zero		1


	//   ....[143]....
        /*09e0*/ 	.word	0x00008080
        /*09e4*/ 	.word	0x00000000
        /*09e8*/ 	.word	0x00000000
        /*09ec*/ 	.short	0x010a
        /*09ee*/ 	.byte	0xff
	.zero		1


	//   ....[144]....
        /*09f0*/ 	.word	0x000080e0
        /*09f4*/ 	.word	0x00000000
        /*09f8*/ 	.word	0x00000000
        /*09fc*/ 	.short	0x010a
        /*09fe*/ 	.byte	0xff
	.zero		1


	//   ....[145]....
        /*0a00*/ 	.word	0x00008130
        /*0a04*/ 	.word	0x00000000
        /*0a08*/ 	.word	0x000001a0
        /*0a0c*/ 	.short	0x010a
        /*0a0e*/ 	.byte	0xff
	.zero		1


	//   ....[146]....
        /*0a10*/ 	.word	0x00008190
        /*0a14*/ 	.word	0x00000000
        /*0a18*/ 	.word	0x00000150
        /*0a1c*/ 	.short	0x010a
        /*0a1e*/ 	.byte	0xff
	.zero		1


	//   ....[147]....
        /*0a20*/ 	.word	0x000081e0
        /*0a24*/ 	.word	0x00000000
        /*0a28*/ 	.word	0x00000140
        /*0a2c*/ 	.short	0x010a
        /*0a2e*/ 	.byte	0xff
	.zero		1


	//   ....[148]....
        /*0a30*/ 	.word	0x00008240
        /*0a34*/ 	.word	0x00000000
        /*0a38*/ 	.word	0x00000150
        /*0a3c*/ 	.short	0x010a
        /*0a3e*/ 	.byte	0xff
	.zero		1


	//   ....[149]....
        /*0a40*/ 	.word	0x00008290
        /*0a44*/ 	.word	0x00000000
        /*0a48*/ 	.word	0x00000140
        /*0a4c*/ 	.short	0x010a
        /*0a4e*/ 	.byte	0xff
	.zero		1


	//   ....[150]....
        /*0a50*/ 	.word	0x000082f0
        /*0a54*/ 	.word	0x00000003
        /*0a58*/ 	.word	0x00000180
        /*0a5c*/ 	.short	0x010a
        /*0a5e*/ 	.byte	0xff
	.zero		1


	//   ....[151]....
        /*0a60*/ 	.word	0x00008350
        /*0a64*/ 	.word	0x00000000
        /*0a68*/ 	.word	0x00000000
        /*0a6c*/ 	.short	0x010a
        /*0a6e*/ 	.byte	0xff
	.zero		1


	//   ....[152]....
        /*0a70*/ 	.word	0x000083b0
        /*0a74*/ 	.word	0x00000000
        /*0a78*/ 	.word	0x00000000
        /*0a7c*/ 	.short	0x010a
        /*0a7e*/ 	.byte	0xff
	.zero		1


	//   ....[153]....
        /*0a80*/ 	.word	0x00008410
        /*0a84*/ 	.word	0x00000000
        /*0a88*/ 	.word	0x00000000
        /*0a8c*/ 	.short	0x010a
        /*0a8e*/ 	.byte	0xff
	.zero		1


	//   ....[154]....
        /*0a90*/ 	.word	0x00008470
        /*0a94*/ 	.word	0x00000000
        /*0a98*/ 	.word	0x00000000
        /*0a9c*/ 	.short	0x010a
        /*0a9e*/ 	.byte	0xff
	.zero		1


	//   ....[155]....
        /*0aa0*/ 	.word	0x000084d0
        /*0aa4*/ 	.word	0x00000000
        /*0aa8*/ 	.word	0x00000000
        /*0aac*/ 	.short	0x010a
        /*0aae*/ 	.byte	0xff
	.zero		1


	//   ....[156]....
        /*0ab0*/ 	.word	0x00008520
        /*0ab4*/ 	.word	0x00000000
        /*0ab8*/ 	.word	0x00000140
        /*0abc*/ 	.short	0x010a
        /*0abe*/ 	.byte	0xff
	.zero		1


	//   ....[157]....
        /*0ac0*/ 	.word	0x00008580
        /*0ac4*/ 	.word	0x00000000
        /*0ac8*/ 	.word	0x00000138
        /*0acc*/ 	.short	0x010a
        /*0ace*/ 	.byte	0xff
	.zero		1


	//   ....[158]....
        /*0ad0*/ 	.word	0x000085e0
        /*0ad4*/ 	.word	0x00000003
        /*0ad8*/ 	.word	0x00000120
        /*0adc*/ 	.short	0x010a
        /*0ade*/ 	.byte	0xff
	.zero		1


	//   ....[159]....
        /*0ae0*/ 	.word	0x00008640
        /*0ae4*/ 	.word	0x00000003
        /*0ae8*/ 	.word	0x00000128
        /*0aec*/ 	.short	0x010a
        /*0aee*/ 	.byte	0xff
	.zero		1


	//   ....[160]....
        /*0af0*/ 	.word	0x000086a0
        /*0af4*/ 	.word	0x00000000
        /*0af8*/ 	.word	0x00000120
        /*0afc*/ 	.short	0x010a
        /*0afe*/ 	.byte	0xff
	.zero		1


	//   ....[161]....
        /*0b00*/ 	.word	0x000086f0
        /*0b04*/ 	.word	0x00000000
        /*0b08*/ 	.word	0x00000140
        /*0b0c*/ 	.short	0x010a
        /*0b0e*/ 	.byte	0xff
	.zero		1


	//   ....[162]....
        /*0b10*/ 	.word	0x00008740
        /*0b14*/ 	.word	0x00000000
        /*0b18*/ 	.word	0x00000110
        /*0b1c*/ 	.short	0x010a
        /*0b1e*/ 	.byte	0xff
	.zero		1


	//   ....[163]....
        /*0b20*/ 	.word	0x00008790
        /*0b24*/ 	.word	0x00000071
        /*0b28*/ 	.word	0x00000160
        /*0b2c*/ 	.short	0x010a
        /*0b2e*/ 	.byte	0xff
	.zero		1


	//   ....[164]....
        /*0b30*/ 	.word	0x000087e0
        /*0b34*/ 	.word	0x00000020
        /*0b38*/ 	.word	0x00000110
        /*0b3c*/ 	.short	0x010a
        /*0b3e*/ 	.byte	0xff
	.zero		1


	//----- nvinfo : EIATTR_NUM_MBARRIERS
	.align		4
.L_47:
        /*0b40*/ 	.byte	0x03, 0x38
        /*0b42*/ 	.short	0x0038


	//----- nvinfo : EIATTR_EXIT_INSTR_OFFSETS
	.align		4
        /*0b44*/ 	.byte	0x04, 0x1c
        /*0b46*/ 	.short	(.L_49 - .L_48)


	//   ....[0]....
.L_48:
        /*0b48*/ 	.word	0x00002df0


	//   ....[1]....
        /*0b4c*/ 	.word	0x000032e0


	//   ....[2]....
        /*0b50*/ 	.word	0x00003340


	//   ....[3]....
        /*0b54*/ 	.word	0x000041b0


	//   ....[4]....
        /*0b58*/ 	.word	0x00004ec0


	//   ....[5]....
        /*0b5c*/ 	.word	0x00004f00


	//   ....[6]....
        /*0b60*/ 	.word	0x000079c0


	//----- nvinfo : EIATTR_MAX_THREADS
	.align		4
.L_49:
        /*0b64*/ 	.byte	0x04, 0x05
        /*0b66*/ 	.short	(.L_51 - .L_50)
.L_50:
        /*0b68*/ 	.word	0x00000100
        /*0b6c*/ 	.word	0x00000001
        /*0b70*/ 	.word	0x00000001


	//----- nvinfo : EIATTR_CRS_STACK_SIZE
	.align		4
.L_51:
        /*0b74*/ 	.byte	0x04, 0x1e
        /*0b76*/ 	.short	(.L_53 - .L_52)
.L_52:
        /*0b78*/ 	.word	0x00000000


	//----- nvinfo : EIATTR_CBANK_PARAM_SIZE
	.align		4
.L_53:
        /*0b7c*/ 	.byte	0x03, 0x19
        /*0b7e*/ 	.short	0x0800


	//----- nvinfo : EIATTR_PARAM_CBANK
	.align		4
        /*0b80*/ 	.byte	0x04, 0x0a
        /*0b82*/ 	.short	(.L_55 - .L_54)
	.align		4
.L_54:
        /*0b84*/ 	.word	index@(.nv.constant0._ZN7cutlass13device_kernelINS_4gemm6kernel13GemmUniversalIN4cute5tupleIJiiiiEEENS1_10collective13CollectiveMmaINS1_35MainloopSm100TmaUmmaWarpSpecializedILi17ELi2ELi4ENS5_IJNS4_1CILi1EEESB_SB_EEEEENS5_IJNSA_ILi64EEENSA_ILi128EEESE_EEENS_12float_e4m3_tENS5_IJSB_llEEENS_12float_e5m2_tENS5_IJlSB_lEEENS4_8TiledMMAINS4_8MMA_AtomIJNS4_10MMA_TraitsINS4_19SM100_MMA_F8F6F4_SSEJSH_SJ_fSE_SF_NS4_17integral_constantINS4_4UMMA5MajorELSR_1EEENSP_ISR_LSR_0EEENSP_INSQ_7ScaleInELSU_0EEESV_EEEEEENS4_6LayoutISC_NS5_IJNSA_ILi0EEESZ_SZ_EEEEENS5_IJNS4_10UnderscoreES12_S12_EEEEENS4_13SM90_TMA_LOADENS4_14ComposedLayoutINS4_7SwizzleILi2ELi4ELi3EEENS4_18smem_ptr_flag_bitsILi8EEENSY_INS5_IJSE_NSA_ILi8EEEEEENS5_IJSB_SE_EEEEEEEvNS4_8identityES15_NS16_IS18_S1A_NSY_INS5_IJS1B_SE_EEENS5_IJSE_SB_EEEEEEEvS1G_EENS_8epilogue10collective18CollectiveEpilogueINS1M_23Sm100TmaWarpSpecializedILi2ELi2ELi32ELb0ELb0EEEJSG_NS5_IJNSY_ISE_SB_EES1R_EEESH_SK_SH_SK_NS1M_6fusion15FusionCallbacksIS1Q_NS1T_17LinearCombinationISH_fSH_fLNS_15FloatRoundStyleE2EEESG_S1S_JEEENS4_5SM1004TMEM4LOAD26SM100_TMEM_LOAD_16dp32b32xES15_S1K_NS4_39AutoVectorizingCopyWithAssumedAlignmentILi128EEENS4_14SM90_TMA_STOREES1K_S24_S24_EEEvvEEEEvNT_6ParamsE)
        /*0b88*/ 	.short	0x0380
        /*0b8a*/ 	.short	0x0800


	//----- nvinfo : EIATTR_SW_WAR
	.align		4
.L_55:
        /*0b8c*/ 	.byte	0x04, 0x36
        /*0b8e*/ 	.short	(.L_57 - .L_56)
.L_56:
        /*0b90*/ 	.word	0x00000008
.L_57:


//--------------------- .nv.callgraph             --------------------------
	.section	.nv.callgraph,"",@"SHT_CUDA_CALLGRAPH"
	.align	4
	.sectionentsize	8
	.align		4
        /*0000*/ 	.word	0x00000000
	.align		4
        /*0004*/ 	.word	0xffffffff
	.align		4
        /*0008*/ 	.word	index@(_ZN7cutlass13device_kernelINS_4gemm6kernel13GemmUniversalIN4cute5tupleIJiiiiEEENS1_10collective13CollectiveMmaINS1_35MainloopSm100TmaUmmaWarpSpecializedILi17ELi2ELi4ENS5_IJNS4_1CILi1EEESB_SB_EEEEENS5_IJNSA_ILi64EEENSA_ILi128EEESE_EEENS_12float_e4m3_tENS5_IJSB_llEEENS_12float_e5m2_tENS5_IJlSB_lEEENS4_8TiledMMAINS4_8MMA_AtomIJNS4_10MMA_TraitsINS4_19SM100_MMA_F8F6F4_SSEJSH_SJ_fSE_SF_NS4_17integral_constantINS4_4UMMA5MajorELSR_1EEENSP_ISR_LSR_0EEENSP_INSQ_7ScaleInELSU_0EEESV_EEEEEENS4_6LayoutISC_NS5_IJNSA_ILi0EEESZ_SZ_EEEEENS5_IJNS4_10UnderscoreES12_S12_EEEEENS4_13SM90_TMA_LOADENS4_14ComposedLayoutINS4_7SwizzleILi2ELi4ELi3EEENS4_18smem_ptr_flag_bitsILi8EEENSY_INS5_IJSE_NSA_ILi8EEEEEENS5_IJSB_SE_EEEEEEEvNS4_8identityES15_NS16_IS18_S1A_NSY_INS5_IJS1B_SE_EEENS5_IJSE_SB_EEEEEEEvS1G_EENS_8epilogue10collective18CollectiveEpilogueINS1M_23Sm100TmaWarpSpecializedILi2ELi2ELi32ELb0ELb0EEEJSG_NS5_IJNSY_ISE_SB_EES1R_EEESH_SK_SH_SK_NS1M_6fusion15FusionCallbacksIS1Q_NS1T_17LinearCombinationISH_fSH_fLNS_15FloatRoundStyleE2EEESG_S1S_JEEENS4_5SM1004TMEM4LOAD26SM100_TMEM_LOAD_16dp32b32xES15_S1K_NS4_39AutoVectorizingCopyWithAssumedAlignmentILi128EEENS4_14SM90_TMA_STOREES1K_S24_S24_EEEvvEEEEvNT_6ParamsE)
	.align		4
        /*000c*/ 	.word	index@(__assertfail)
	.align		4
        /*0010*/ 	.word	0x00000000
	.align		4
        /*0014*/ 	.word	0xfffffffe
	.align		4
        /*0018*/ 	.word	0x00000000
	.align		4
        /*001c*/ 	.word	0xfffffffd
	.align		4
        /*0020*/ 	.word	0x00000000
	.align		4
        /*0024*/ 	.word	0xfffffffc


//--------------------- .nv.constant4             --------------------------
	.section	.nv.constant4,"a",@progbits
	.align	8
	.align		8
.nv.constant4:
        /*0000*/ 	.dword	__assertfail
	.align		8
        /*0008*/ 	.dword	__unnamed_1
	.align		8
        /*0010*/ 	.dword	__unnamed_2
	.align		8
        /*0018*/ 	.dword	_ZN40_INTERNAL_d1929bd6_4_k_cu_287e9840_351634cuda3std3__45__cpo5beginE
	.align		8
        /*0020*/ 	.dword	_ZN40_INTERNAL_d1929bd6_4_k_cu_287e9840_351634cuda3std3__45__cpo3endE
	.align		8
        /*0028*/ 	.dword	_ZN40_INTERNAL_d1929bd6_4_k_cu_287e9840_351634cuda3std3__45__cpo6cbeginE
	.align		8
        /*0030*/ 	.dword	_ZN40_INTERNAL_d1929bd6_4_k_cu_287e9840_351634cuda3std3__45__cpo4cendE
	.align		8
        /*0038*/ 	.dword	_ZN40_INTERNAL_d1929bd6_4_k_cu_287e9840_351634cuda3std3__442_GLOBAL__N__d1929bd6_4_k_cu_287e9840_351636ignoreE
	.align		8
        /*0040*/ 	.dword	_ZN40_INTERNAL_d1929bd6_4_k_cu_287e9840_351634cuda3std3__419piecewise_constructE
	.align		8
        /*0048*/ 	.dword	_ZN40_INTERNAL_d1929bd6_4_k_cu_287e9840_351634cuda3std3__48in_placeE
	.align		8
        /*0050*/ 	.dword	_ZN40_INTERNAL_d1929bd6_4_k_cu_287e9840_351634cuda3std6ranges3__45__cpo4swapE
	.align		8
        /*0058*/ 	.dword	_ZN40_INTERNAL_d1929bd6_4_k_cu_287e9840_351634cuda3std6ranges3__45__cpo9iter_moveE
	.align		8
        /*0060*/ 	.dword	_ZN40_INTERNAL_d1929bd6_4_k_cu_287e9840_351634cute7productE
	.align		8
        /*0068*/ 	.dword	_ZN40_INTERNAL_d1929bd6_4_k_cu_287e9840_351634cute1_E
	.align		8
        /*0070*/ 	.dword	$str$25
	.align		8
        /*0078*/ 	.dword	$str$26
	.align		8
        /*0080*/ 	.dword	$str$27
	.align		8
        /*0088*/ 	.dword	$str$28


//--------------------- .text._ZN7cutlass13device_kernelINS_4gemm6kernel13GemmUniversalIN4cute5tupleIJiiiiEEENS1_10collective13CollectiveMmaINS1_35MainloopSm100TmaUmmaWarpSpecializedILi17ELi2ELi4ENS5_IJNS4_1CILi1EEESB_SB_EEEEENS5_IJNSA_ILi64EEENSA_ILi128EEESE_EEENS_12float_e4m3_tENS5_IJSB_llEEENS_12float_e5m2_tENS5_IJlSB_lEEENS4_8TiledMMAINS4_8MMA_AtomIJNS4_10MMA_TraitsINS4_19SM100_MMA_F8F6F4_SSEJSH_SJ_fSE_SF_NS4_17integral_constantINS4_4UMMA5MajorELSR_1EEENSP_ISR_LSR_0EEENSP_INSQ_7ScaleInELSU_0EEESV_EEEEEENS4_6LayoutISC_NS5_IJNSA_ILi0EEESZ_SZ_EEEEENS5_IJNS4_10UnderscoreES12_S12_EEEEENS4_13SM90_TMA_LOADENS4_14ComposedLayoutINS4_7SwizzleILi2ELi4ELi3EEENS4_18smem_ptr_flag_bitsILi8EEENSY_INS5_IJSE_NSA_ILi8EEEEEENS5_IJSB_SE_EEEEEEEvNS4_8identityES15_NS16_IS18_S1A_NSY_INS5_IJS1B_SE_EEENS5_IJSE_SB_EEEEEEEvS1G_EENS_8epilogue10collective18CollectiveEpilogueINS1M_23Sm100TmaWarpSpecializedILi2ELi2ELi32ELb0ELb0EEEJSG_NS5_IJNSY_ISE_SB_EES1R_EEESH_SK_SH_SK_NS1M_6fusion15FusionCallbacksIS1Q_NS1T_17LinearCombinationISH_fSH_fLNS_15FloatRoundStyleE2EEESG_S1S_JEEENS4_5SM1004TMEM4LOAD26SM100_TMEM_LOAD_16dp32b32xES15_S1K_NS4_39AutoVectorizingCopyWithAssumedAlignmentILi128EEENS4_14SM90_TMA_STOREES1K_S24_S24_EEEvvEEEEvNT_6ParamsE --------------------------
	.section	.text._ZN7cutlass13device_kernelINS_4gemm6kernel13GemmUniversalIN4cute5tupleIJiiiiEEENS1_10collective13CollectiveMmaINS1_35MainloopSm100TmaUmmaWarpSpecializedILi17ELi2ELi4ENS5_IJNS4_1CILi1EEESB_SB_EEEEENS5_IJNSA_ILi64EEENSA_ILi128EEESE_EEENS_12float_e4m3_tENS5_IJSB_llEEENS_12float_e5m2_tENS5_IJlSB_lEEENS4_8TiledMMAINS4_8MMA_AtomIJNS4_10MMA_TraitsINS4_19SM100_MMA_F8F6F4_SSEJSH_SJ_fSE_SF_NS4_17integral_constantINS4_4UMMA5MajorELSR_1EEENSP_ISR_LSR_0EEENSP_INSQ_7ScaleInELSU_0EEESV_EEEEEENS4_6LayoutISC_NS5_IJNSA_ILi0EEESZ_SZ_EEEEENS5_IJNS4_10UnderscoreES12_S12_EEEEENS4_13SM90_TMA_LOADENS4_14ComposedLayoutINS4_7SwizzleILi2ELi4ELi3EEENS4_18smem_ptr_flag_bitsILi8EEENSY_INS5_IJSE_NSA_ILi8EEEEEENS5_IJSB_SE_EEEEEEEvNS4_8identityES15_NS16_IS18_S1A_NSY_INS5_IJS1B_SE_EEENS5_IJSE_SB_EEEEEEEvS1G_EENS_8epilogue10collective18CollectiveEpilogueINS1M_23Sm100TmaWarpSpecializedILi2ELi2ELi32ELb0ELb0EEEJSG_NS5_IJNSY_ISE_SB_EES1R_EEESH_SK_SH_SK_NS1M_6fusion15FusionCallbacksIS1Q_NS1T_17LinearCombinationISH_fSH_fLNS_15FloatRoundStyleE2EEESG_S1S_JEEENS4_5SM1004TMEM4LOAD26SM100_TMEM_LOAD_16dp32b32xES15_S1K_NS4_39AutoVectorizingCopyWithAssumedAlignmentILi128EEENS4_14SM90_TMA_STOREES1K_S24_S24_EEEvvEEEEvNT_6ParamsE,"ax",@progbits
	.align	128
.text._ZN7cutlass13device_kernelINS_4gemm6kernel13GemmUniversalIN4cute5tupleIJiiiiEEENS1_10collective13CollectiveMmaINS1_35MainloopSm100TmaUmmaWarpSpecializedILi17ELi2ELi4ENS5_IJNS4_1CILi1EEESB_SB_EEEEENS5_IJNSA_ILi64EEENSA_ILi128EEESE_EEENS_12float_e4m3_tENS5_IJSB_llEEENS_12float_e5m2_tENS5_IJlSB_lEEENS4_8TiledMMAINS4_8MMA_AtomIJNS4_10MMA_TraitsINS4_19SM100_MMA_F8F6F4_SSEJSH_SJ_fSE_SF_NS4_17integral_constantINS4_4UMMA5MajorELSR_1EEENSP_ISR_LSR_0EEENSP_INSQ_7ScaleInELSU_0EEESV_EEEEEENS4_6LayoutISC_NS5_IJNSA_ILi0EEESZ_SZ_EEEEENS5_IJNS4_10UnderscoreES12_S12_EEEEENS4_13SM90_TMA_LOADENS4_14ComposedLayoutINS4_7SwizzleILi2ELi4ELi3EEENS4_18smem_ptr_flag_bitsILi8EEENSY_INS5_IJSE_NSA_ILi8EEEEEENS5_IJSB_SE_EEEEEEEvNS4_8identityES15_NS16_IS18_S1A_NSY_INS5_IJS1B_SE_EEENS5_IJSE_SB_EEEEEEEvS1G_EENS_8epilogue10collective18CollectiveEpilogueINS1M_23Sm100TmaWarpSpecializedILi2ELi2ELi32ELb0ELb0EEEJSG_NS5_IJNSY_ISE_SB_EES1R_EEESH_SK_SH_SK_NS1M_6fusion15FusionCallbacksIS1Q_NS1T_17LinearCombinationISH_fSH_fLNS_15FloatRoundStyleE2EEESG_S1S_JEEENS4_5SM1004TMEM4LOAD26SM100_TMEM_LOAD_16dp32b32xES15_S1K_NS4_39AutoVectorizingCopyWithAssumedAlignmentILi128EEENS4_14SM90_TMA_STOREES1K_S24_S24_EEEvvEEEEvNT_6ParamsE:
        .type           _ZN7cutlass13device_kernelINS_4gemm6kernel13GemmUniversalIN4cute5tupleIJiiiiEEENS1_10collective13CollectiveMmaINS1_35MainloopSm100TmaUmmaWarpSpecializedILi17ELi2ELi4ENS5_IJNS4_1CILi1EEESB_SB_EEEEENS5_IJNSA_ILi64EEENSA_ILi128EEESE_EEENS_12float_e4m3_tENS5_IJSB_llEEENS_12float_e5m2_tENS5_IJlSB_lEEENS4_8TiledMMAINS4_8MMA_AtomIJNS4_10MMA_TraitsINS4_19SM100_MMA_F8F6F4_SSEJSH_SJ_fSE_SF_NS4_17integral_constantINS4_4UMMA5MajorELSR_1EEENSP_ISR_LSR_0EEENSP_INSQ_7ScaleInELSU_0EEESV_EEEEEENS4_6LayoutISC_NS5_IJNSA_ILi0EEESZ_SZ_EEEEENS5_IJNS4_10UnderscoreES12_S12_EEEEENS4_13SM90_TMA_LOADENS4_14ComposedLayoutINS4_7SwizzleILi2ELi4ELi3EEENS4_18smem_ptr_flag_bitsILi8EEENSY_INS5_IJSE_NSA_ILi8EEEEEENS5_IJSB_SE_EEEEEEEvNS4_8identityES15_NS16_IS18_S1A_NSY_INS5_IJS1B_SE_EEENS5_IJSE_SB_EEEEEEEvS1G_EENS_8epilogue10collective18CollectiveEpilogueINS1M_23Sm100TmaWarpSpecializedILi2ELi2ELi32ELb0ELb0EEEJSG_NS5_IJNSY_ISE_SB_EES1R_EEESH_SK_SH_SK_NS1M_6fusion15FusionCallbacksIS1Q_NS1T_17LinearCombinationISH_fSH_fLNS_15FloatRoundStyleE2EEESG_S1S_JEEENS4_5SM1004TMEM4LOAD26SM100_TMEM_LOAD_16dp32b32xES15_S1K_NS4_39AutoVectorizingCopyWithAssumedAlignmentILi128EEENS4_14SM90_TMA_STOREES1K_S24_S24_EEEvvEEEEvNT_6ParamsE,@function
        .size           _ZN7cutlass13device_kernelINS_4gemm6kernel13GemmUniversalIN4cute5tupleIJiiiiEEENS1_10collective13CollectiveMmaINS1_35MainloopSm100TmaUmmaWarpSpecializedILi17ELi2ELi4ENS5_IJNS4_1CILi1EEESB_SB_EEEEENS5_IJNSA_ILi64EEENSA_ILi128EEESE_EEENS_12float_e4m3_tENS5_IJSB_llEEENS_12float_e5m2_tENS5_IJlSB_lEEENS4_8TiledMMAINS4_8MMA_AtomIJNS4_10MMA_TraitsINS4_19SM100_MMA_F8F6F4_SSEJSH_SJ_fSE_SF_NS4_17integral_constantINS4_4UMMA5MajorELSR_1EEENSP_ISR_LSR_0EEENSP_INSQ_7ScaleInELSU_0EEESV_EEEEEENS4_6LayoutISC_NS5_IJNSA_ILi0EEESZ_SZ_EEEEENS5_IJNS4_10UnderscoreES12_S12_EEEEENS4_13SM90_TMA_LOADENS4_14ComposedLayoutINS4_7SwizzleILi2ELi4ELi3EEENS4_18smem_ptr_flag_bitsILi8EEENSY_INS5_IJSE_NSA_ILi8EEEEEENS5_IJSB_SE_EEEEEEEvNS4_8identityES15_NS16_IS18_S1A_NSY_INS5_IJS1B_SE_EEENS5_IJSE_SB_EEEEEEEvS1G_EENS_8epilogue10collective18CollectiveEpilogueINS1M_23Sm100TmaWarpSpecializedILi2ELi2ELi32ELb0ELb0EEEJSG_NS5_IJNSY_ISE_SB_EES1R_EEESH_SK_SH_SK_NS1M_6fusion15FusionCallbacksIS1Q_NS1T_17LinearCombinationISH_fSH_fLNS_15FloatRoundStyleE2EEESG_S1S_JEEENS4_5SM1004TMEM4LOAD26SM100_TMEM_LOAD_16dp32b32xES15_S1K_NS4_39AutoVectorizingCopyWithAssumedAlignmentILi128EEENS4_14SM90_TMA_STOREES1K_S24_S24_EEEvvEEEEvNT_6ParamsE,(.L_x_182 - _ZN7cutlass13device_kernelINS_4gemm6kernel13GemmUniversalIN4cute5tupleIJiiiiEEENS1_10collective13CollectiveMmaINS1_35MainloopSm100TmaUmmaWarpSpecializedILi17ELi2ELi4ENS5_IJNS4_1CILi1EEESB_SB_EEEEENS5_IJNSA_ILi64EEENSA_ILi128EEESE_EEENS_12float_e4m3_tENS5_IJSB_llEEENS_12float_e5m2_tENS5_IJlSB_lEEENS4_8TiledMMAINS4_8MMA_AtomIJNS4_10MMA_TraitsINS4_19SM100_MMA_F8F6F4_SSEJSH_SJ_fSE_SF_NS4_17integral_constantINS4_4UMMA5MajorELSR_1EEENSP_ISR_LSR_0EEENSP_INSQ_7ScaleInELSU_0EEESV_EEEEEENS4_6LayoutISC_NS5_IJNSA_ILi0EEESZ_SZ_EEEEENS5_IJNS4_10UnderscoreES12_S12_EEEEENS4_13SM90_TMA_LOADENS4_14ComposedLayoutINS4_7SwizzleILi2ELi4ELi3EEENS4_18smem_ptr_flag_bitsILi8EEENSY_INS5_IJSE_NSA_ILi8EEEEEENS5_IJSB_SE_EEEEEEEvNS4_8identityES15_NS16_IS18_S1A_NSY_INS5_IJS1B_SE_EEENS5_IJSE_SB_EEEEEEEvS1G_EENS_8epilogue10collective18CollectiveEpilogueINS1M_23Sm100TmaWarpSpecializedILi2ELi2ELi32ELb0ELb0EEEJSG_NS5_IJNSY_ISE_SB_EES1R_EEESH_SK_SH_SK_NS1M_6fusion15FusionCallbacksIS1Q_NS1T_17LinearCombinationISH_fSH_fLNS_15FloatRoundStyleE2EEESG_S1S_JEEENS4_5SM1004TMEM4LOAD26SM100_TMEM_LOAD_16dp32b32xES15_S1K_NS4_39AutoVectorizingCopyWithAssumedAlignmentILi128EEENS4_14SM90_TMA_STOREES1K_S24_S24_EEEvvEEEEvNT_6ParamsE)
        .other          _ZN7cutlass13device_kernelINS_4gemm6kernel13GemmUniversalIN4cute5tupleIJiiiiEEENS1_10collective13CollectiveMmaINS1_35MainloopSm100TmaUmmaWarpSpecializedILi17ELi2ELi4ENS5_IJNS4_1CILi1EEESB_SB_EEEEENS5_IJNSA_ILi64EEENSA_ILi128EEESE_EEENS_12float_e4m3_tENS5_IJSB_llEEENS_12float_e5m2_tENS5_IJlSB_lEEENS4_8TiledMMAINS4_8MMA_AtomIJNS4_10MMA_TraitsINS4_19SM100_MMA_F8F6F4_SSEJSH_SJ_fSE_SF_NS4_17integral_constantINS4_4UMMA5MajorELSR_1EEENSP_ISR_LSR_0EEENSP_INSQ_7ScaleInELSU_0EEESV_EEEEEENS4_6LayoutISC_NS5_IJNSA_ILi0EEESZ_SZ_EEEEENS5_IJNS4_10UnderscoreES12_S12_EEEEENS4_13SM90_TMA_LOADENS4_14ComposedLayoutINS4_7SwizzleILi2ELi4ELi3EEENS4_18smem_ptr_flag_bitsILi8EEENSY_INS5_IJSE_NSA_ILi8EEEEEENS5_IJSB_SE_EEEEEEEvNS4_8identityES15_NS16_IS18_S1A_NSY_INS5_IJS1B_SE_EEENS5_IJSE_SB_EEEEEEEvS1G_EENS_8epilogue10collective18CollectiveEpilogueINS1M_23Sm100TmaWarpSpecializedILi2ELi2ELi32ELb0ELb0EEEJSG_NS5_IJNSY_ISE_SB_EES1R_EEESH_SK_SH_SK_NS1M_6fusion15FusionCallbacksIS1Q_NS1T_17LinearCombinationISH_fSH_fLNS_15FloatRoundStyleE2EEESG_S1S_JEEENS4_5SM1004TMEM4LOAD26SM100_TMEM_LOAD_16dp32b32xES15_S1K_NS4_39AutoVectorizingCopyWithAssumedAlignmentILi128EEENS4_14SM90_TMA_STOREES1K_S24_S24_EEEvvEEEEvNT_6ParamsE,@"STO_CUDA_ENTRY STV_DEFAULT"
_ZN7cutlass13device_kernelINS_4gemm6kernel13GemmUniversalIN4cute5tupleIJiiiiEEENS1_10collective13CollectiveMmaINS1_35MainloopSm100TmaUmmaWarpSpecializedILi17ELi2ELi4ENS5_IJNS4_1CILi1EEESB_SB_EEEEENS5_IJNSA_ILi64EEENSA_ILi128EEESE_EEENS_12float_e4m3_tENS5_IJSB_llEEENS_12float_e5m2_tENS5_IJlSB_lEEENS4_8TiledMMAINS4_8MMA_AtomIJNS4_10MMA_TraitsINS4_19SM100_MMA_F8F6F4_SSEJSH_SJ_fSE_SF_NS4_17integral_constantINS4_4UMMA5MajorELSR_1EEENSP_ISR_LSR_0EEENSP_INSQ_7ScaleInELSU_0EEESV_EEEEEENS4_6LayoutISC_NS5_IJNSA_ILi0EEESZ_SZ_EEEEENS5_IJNS4_10UnderscoreES12_S12_EEEEENS4_13SM90_TMA_LOADENS4_14ComposedLayoutINS4_7SwizzleILi2ELi4ELi3EEENS4_18smem_ptr_flag_bitsILi8EEENSY_INS5_IJSE_NSA_ILi8EEEEEENS5_IJSB_SE_EEEEEEEvNS4_8identityES15_NS16_IS18_S1A_NSY_INS5_IJS1B_SE_EEENS5_IJSE_SB_EEEEEEEvS1G_EENS_8epilogue10collective18CollectiveEpilogueINS1M_23Sm100TmaWarpSpecializedILi2ELi2ELi32ELb0ELb0EEEJSG_NS5_IJNSY_ISE_SB_EES1R_EEESH_SK_SH_SK_NS1M_6fusion15FusionCallbacksIS1Q_NS1T_17LinearCombinationISH_fSH_fLNS_15FloatRoundStyleE2EEESG_S1S_JEEENS4_5SM1004TMEM4LOAD26SM100_TMEM_LOAD_16dp32b32xES15_S1K_NS4_39AutoVectorizingCopyWithAssumedAlignmentILi128EEENS4_14SM90_TMA_STOREES1K_S24_S24_EEEvvEEEEvNT_6ParamsE:
[----:B------:R-:W1:Y:S01]  /*0000*/  LDC R1, c[0x0][0x37c] ;  /* 0x0000df00ff017b82 */ /* 0x000e620000000800 */
[----:B------:R-:W2:Y:S01]  /*0010*/  S2R R108, SR_TID.X ;  /* 0x00000000006c7919 */ /* 0x000ea20000002100 */
[----:B------:R-:W3:Y:S01]  /*0020*/  LDCU.64 UR4, c[0x0][0x890] ;  /* 0x00011200ff0477ac */ /* 0x000ee20008000a00 */
[----:B------:R-:W-:Y:S02]  /*0030*/  PRMT R95, RZ, 0x7610, R95 ;  /* 0x00007610ff5f7816 */ /* 0x000fe4000000005f */
[----:B------:R-:W-:Y:S01]  /*0040*/  ELECT P5, URZ, PT ;  /* 0x0000000000ff782f */ /* 0x000fe200038a0000 */
[----:B------:R-:W4:Y:S01]  /*0050*/  LDCU.64 UR46, c[0x0][0x358] ;  /* 0x00006b00ff2e77ac */ /* 0x000f220008000a00 */
[----:B---3--:R-:W-:-:S04]  /*0060*/  UISETP.NE.U32.AND UP0, UPT, UR4, URZ, UPT ;  /* 0x000000ff0400728c */ /* 0x008fc8000bf05070 */
[----:B------:R-:W-:Y:S01]  /*0070*/  UISETP.NE.AND.EX UP0, UPT, UR5, URZ, UPT, UP0 ;  /* 0x000000ff0500728c */ /* 0x000fe2000bf05300 */
[----:B--2---:R-:W-:-:S05]  /*0080*/  SHF.R.U32.HI R101, RZ, 0x5, R108 ;  /* 0x00000005ff657819 */ /* 0x004fca000001166c */
[----:B------:R-:W2:Y:S02]  /*0090*/  SHFL.IDX PT, R0, R101, RZ, 0x1f ;  /* 0x00001fff65007589 */ /* 0x000ea400000e0000 */
[----:B--2---:R-:W-:Y:S01]  /*00a0*/  R2UR UR8, R0 ;  /* 0x00000000000872ca */ /* 0x004fe200000e0000 */
[----:B-1--4-:R-:W-:-:S14]  /*00b0*/  BRA.U UP0, `(.L_x_0) ;  /* 0x00000001002c7547 */ /* 0x012fdc000b800000 */
[----:B------:R-:W1:Y:S02]  /*00c0*/  LDCU.64 UR6, c[0x0][0x888] ;  /* 0x00011100ff0677ac */ /* 0x000e640008000a00 */
[----:B-1----:R-:W-:-:S04]  /*00d0*/  UISETP.NE.U32.AND UP0, UPT, UR6, URZ, UPT ;  /* 0x000000ff0600728c */ /* 0x002fc8000bf05070 */
[----:B------:R-:W-:-:S09]  /*00e0*/  UISETP.NE.AND.EX UP0, UPT, UR7, URZ, UPT, UP0 ;  /* 0x000000ff0700728c */ /* 0x000fd2000bf05300 */
[----:B------:R-:W-:Y:S05]  /*00f0*/  BRA.U !UP0, `(.L_x_1) ;  /* 0x0000000108107547 */ /* 0x000fea000b800000 */
[----:B------:R-:W1:Y:S02]  /*0100*/  LDC.64 R2, c[0x0][0x888] ;  /* 0x00022200ff027b82 */ /* 0x000e640000000a00 */
[----:B-1----:R1:W5:Y:S01]  /*0110*/  LDG.E R49, desc[UR46][R2.64] ;  /* 0x0000002e02317981 */ /* 0x002362000c1e1900 */
[----:B------:R-:W-:Y:S01]  /*0120*/  HFMA2 R95, -RZ, RZ, 0, 5.9604644775390625e-08 ;  /* 0x00000001ff5f7431 */ /* 0x000fe200000001ff */
[----:B------:R-:W-:Y:S05]  /*0130*/  BRA `(.L_x_0) ;  /* 0x00000000000c7947 */ /* 0x000fea0003800000 */
.L_x_1:
[----:B------:R-:W1:Y:S01]  /*0140*/  LDCU UR6, c[0x0][0x880] ;  /* 0x00011000ff0677ac */ /* 0x000e620008000800 */
[----:B------:R-:W-:Y:S01]  /*0150*/  HFMA2 R95, -RZ, RZ, 0, 5.9604644775390625e-08 ;  /* 0x00000001ff5f7431 */ /* 0x000fe200000001ff */
[----:B-1----:R-:W-:-:S07]  /*0160*/  MOV R49, UR6 ;  /* 0x0000000600317c02 */ /* 0x002fce0008000f00 */
.L_x_0:
[----:B------:R-:W2:Y:S02]  /*0170*/  LDCU.64 UR6, c[0x0][0x8b0] ;  /* 0x00011600ff0677ac */ /* 0x000ea40008000a00 */
[----:B--2---:R-:W-:-:S04]  /*0180*/  UISETP.NE.U32.AND UP0, UPT, UR6, URZ, UPT ;  /* 0x000000ff0600728c */ /* 0x004fc8000bf05070 */
[----:B------:R-:W-:-:S09]  /*0190*/  UISETP.NE.AND.EX UP0, UPT, UR7, URZ, UPT, UP0 ;  /* 0x000000ff0700728c */ /* 0x000fd2000bf05300 */
[----:B------:R-:W-:Y:S05]  /*01a0*/  BRA.U UP0, `(.L_x_2) ;  /* 0x0000000100247547 */ /* 0x000fea000b800000 */
[----:B------:R-:W2:Y:S02]  /*01b0*/  LDCU.64 UR6, c[0x0][0x8a8] ;  /* 0x00011500ff0677ac */ /* 0x000ea40008000a00 */
[----:B--2---:R-:W-:-:S04]  /*01c0*/  UISETP.NE.U32.AND UP0, UPT, UR6, URZ, UPT ;  /* 0x000000ff0600728c */ /* 0x004fc8000bf05070 */
[----:B------:R-:W-:-:S09]  /*01d0*/  UISETP.NE.AND.EX UP0, UPT, UR7, URZ, UPT, UP0 ;  /* 0x000000ff0700728c */ /* 0x000fd2000bf05300 */
[----:B------:R-:W-:Y:S05]  /*01e0*/  BRA.U !UP0, `(.L_x_3) ;  /* 0x00000001080c7547 */ /* 0x000fea000b800000 */
[----:B-1----:R-:W1:Y:S02]  /*01f0*/  LDC.64 R2, c[0x0][0x8a8] ;  /* 0x00022a00ff027b82 */ /* 0x002e640000000a00 */
[----:B-1----:R2:W5:Y:S01]  /*0200*/  LDG.E R47, desc[UR46][R2.64] ;  /* 0x0000002e022f7981 */ /* 0x002562000c1e1900 */
[----:B------:R-:W-:Y:S05]  /*0210*/  BRA `(.L_x_2) ;  /* 0x0000000000087947 */ /* 0x000fea0003800000 */
.L_x_3:
[----:B------:R-:W2:Y:S02]  /*0220*/  LDCU UR6, c[0x0][0x8a0] ;  /* 0x00011400ff0677ac */ /* 0x000ea40008000800 */
[----:B--2---:R-:W-:Y:S02]  /*0230*/  MOV R47, UR6 ;  /* 0x00000006002f7c02 */ /* 0x004fe40008000f00 */
.L_x_2:
[----:B------:R-:W-:Y:S01]  /*0240*/  IMAD.U32 R0, RZ, RZ, UR8 ;  /* 0x00000008ff007e24 */ /* 0x000fe2000f8e00ff */
[----:B------:R-:W-:Y:S04]  /*0250*/  BSSY.RECONVERGENT B0, `(.L_x_4) ;  /* 0x000000c000007945 */ /* 0x000fe80003800200 */
[C---:B------:R-:W-:Y:S02]  /*0260*/  ISETP.NE.OR P1, PT, R0.reuse, 0x1, !P5 ;  /* 0x000000010000780c */ /* 0x040fe40006f25670 */
[----:B------:R-:W-:-:S11]  /*0270*/  ISETP.NE.OR P0, PT, R0, 0x3, !P5 ;  /* 0x000000030000780c */ /* 0x000fd60006f05670 */
[----:B------:R-:W-:Y:S05]  /*0280*/  @P1 BRA `(.L_x_5) ;  /* 0x0000000000201947 */ /* 0x000fea0003800000 */
[----:B------:R-:W3:Y:S02]  /*0290*/  LDCU.64 UR6, c[0x0][0x348] ;  /* 0x00006900ff0677ac */ /* 0x000ee40008000a00 */
[----:B---3--:R-:W-:Y:S02]  /*02a0*/  UIADD3 UR10, UP1, UPT, UR6, 0x80, URZ ;  /* 0x00000080060a7890 */ /* 0x008fe4000ff3e0ff */
[----:B------:R-:W-:Y:S02]  /*02b0*/  UIADD3 UR6, UP0, UPT, UR6, 0x180, URZ ;  /* 0x0000018006067890 */ /* 0x000fe4000ff1e0ff */
[----:B------:R-:W-:Y:S02]  /*02c0*/  UIADD3.X UR11, UPT, UPT, URZ, UR7, URZ, UP1, !UPT ;  /* 0x00000007ff0b7290 */ /* 0x000fe40008ffe4ff */
[----:B------:R-:W-:-:S07]  /*02d0*/  UIADD3.X UR7, UPT, UPT, URZ, UR7, URZ, UP0, !UPT ;  /* 0x00000007ff077290 */ /* 0x000fce00087fe4ff */
[----:B------:R3:W-:Y:S02]  /*02e0*/  UTMACCTL.PF [UR10] ;  /* 0x000000000a0079b9 */ /* 0x0007e40008040000 */
[----:B------:R3:W-:Y:S02]  /*02f0*/  UTMACCTL.PF [UR6] ;  /* 0x00000000060079b9 */ /* 0x0007e40008040000 */
[----:B---3--:R-:W-:Y:S01]  /*0300*/  NOP ;  /* 0x0000000000007918 */ /* 0x008fe20000000000 */
.L_x_5:
[----:B------:R-:W-:Y:S05]  /*0310*/  BSYNC.RECONVERGENT B0 ;  /* 0x0000000000007941 */ /* 0x000fea0003800200 */
.L_x_4:
[----:B------:R-:W-:Y:S04]  /*0320*/  BSSY.RECONVERGENT B0, `(.L_x_6) ;  /* 0x000000a000007945 */ /* 0x000fe80003800200 */
        /* <DEDUP_REMOVED lines=9> */
.L_x_7:
[----:B------:R-:W-:Y:S05]  /*03c0*/  BSYNC.RECONVERGENT B0 ;  /* 0x0000000000007941 */ /* 0x000fea0003800200 */
.L_x_6:
[----:B------:R-:W3:Y:S01]  /*03d0*/  LDCU.64 UR6, c[0x0][0x888] ;  /* 0x00011100ff0677ac */ /* 0x000ee20008000a00 */
[----:B------:R-:W-:Y:S02]  /*03e0*/  UISETP.EQ.U32.AND UP1, UPT, UR4, URZ, UPT ;  /* 0x000000ff0400728c */ /* 0x000fe4000bf22070 */
[----:B------:R-:W-:Y:S02]  /*03f0*/  UPLOP3.LUT UP2, UPT, UPT, UPT, UPT, 0x80, 0x8 ;  /* 0x000000000008789c */ /* 0x000fe40003f4f070 */
[----:B---3--:R-:W-:-:S04]  /*0400*/  UISETP.NE.U32.AND UP0, UPT, UR6, URZ, UPT ;  /* 0x000000ff0600728c */ /* 0x008fc8000bf05070 */
[----:B------:R-:W-:-:S04]  /*0410*/  UISETP.NE.AND.EX UP0, UPT, UR7, URZ, UPT, UP0 ;  /* 0x000000ff0700728c */ /* 0x000fc8000bf05300 */
[----:B------:R-:W-:-:S04]  /*0420*/  UISETP.EQ.OR.EX UP3, UPT, UR5, URZ, !UP0, UP1 ;  /* 0x000000ff0500728c */ /* 0x000fc8000c762710 */
[----:B------:R-:W-:-:S05]  /*0430*/  UP2UR UR50, UPR, URZ, 0x8 ;  /* 0x00000008ff327883 */ /* 0x000fca0008000000 */
[----:B------:R-:W-:Y:S07]  /*0440*/  BRA.U !UP3, `(.L_x_8) ;  /* 0x000000010b207547 */ /* 0x000fee000b800000 */
[----:B------:R-:W-:Y:S01]  /*0450*/  UISETP.NE.U32.AND UP2, UPT, UR4, URZ, UPT ;  /* 0x000000ff0400728c */ /* 0x000fe2000bf45070 */
[----:B-----5:R-:W-:Y:S01]  /*0460*/  FSETP.NEU.AND P0, PT, R49, RZ, PT ;  /* 0x000000ff3100720b */ /* 0x020fe20003f0d000 */
[----:B------:R-:W-:Y:S02]  /*0470*/  USEL UR4, URZ, 0xffffffff, UP0 ;  /* 0xffffffffff047887 */ /* 0x000fe40008000000 */
[----:B------:R-:W-:-:S10]  /*0480*/  UISETP.NE.AND.EX UP2, UPT, UR5, URZ, UPT, UP2 ;  /* 0x000000ff0500728c */ /* 0x000fd4000bf45320 */
[----:B------:R-:W-:Y:S01]  /*0490*/  VOTEU.ANY UP1, P0 ;  /* 0x0000000000ff7886 */ /* 0x000fe20000020100 */
[----:B------:R-:W-:-:S04]  /*04a0*/  @!UP2 USEL UR4, URZ, 0xffffffff, UP1 ;  /* 0xffffffffff04a887 */ /* 0x000fc80008800000 */
[----:B------:R-:W-:-:S04]  /*04b0*/  ULOP3.LUT UR4, UR4, 0x1, URZ, 0xc0, !UPT ;  /* 0x0000000104047892 */ /* 0x000fc8000f8ec0ff */
[----:B------:R-:W-:-:S11]  /*04c0*/  UISETP.NE.U32.AND UP2, UPT, UR4, 0x1, UPT ;  /* 0x000000010400788c */ /* 0x000fd6000bf45070 */
.L_x_8:
[----:B-12---:R-:W1:Y:S01]  /*04d0*/  SHFL.IDX PT, R2, R101, RZ, 0x1f ;  /* 0x00001fff65027589 */ /* 0x006e6200000e0000 */
[----:B------:R-:W-:-:S04]  /*04e0*/  UISETP.NE.AND UP1, UPT, UR8, 0x2, UPT ;  /* 0x000000020800788c */ /* 0x000fc8000bf25270 */
[----:B------:R-:W-:Y:S01]  /*04f0*/  USEL UR6, URZ, 0x1, UP1 ;  /* 0x00000001ff067887 */ /* 0x000fe20008800000 */
[----:B-1----:R-:W-:-:S13]  /*0500*/  ISETP.NE.AND P0, PT, R2, RZ, PT ;  /* 0x000000ff0200720c */ /* 0x002fda0003f05270 */
[----:B------:R-:W-:Y:S05]  /*0510*/  @P0 BRA `(.L_x_9) ;  /* 0x0000000000bc0947 */ /* 0x000fea0003800000 */
[----:B------:R-:W-:Y:S01]  /*0520*/  ELECT P0, URZ, PT ;  /* 0x0000000000ff782f */ /* 0x000fe20003800000 */
[----:B------:R-:W-:-:S12]  /*0530*/  BSSY.RECONVERGENT B0, `(.L_x_9) ;  /* 0x000002d000007945 */ /* 0x000fd80003800200 */
[----:B------:R-:W-:Y:S05]  /*0540*/  @!P0 BRA `(.L_x_10) ;  /* 0x0000000000ac8947 */ /* 0x000fea0003800000 */
[----:B------:R-:W1:Y:S01]  /*0550*/  S2UR UR5, SR_CgaCtaId ;  /* 0x00000000000579c3 */ /* 0x000e620000008800 */
[----:B------:R-:W-:Y:S01]  /*0560*/  UMOV UR7, 0x400 ;  /* 0x0000040000077882 */ /* 0x000fe20000000000 */
[----:B------:R-:W-:Y:S02]  /*0570*/  UMOV UR4, 0x1 ;  /* 0x0000000100047882 */ /* 0x000fe40000000000 */
[----:B------:R-:W-:-:S04]  /*0580*/  UIADD3 UR10, UPT, UPT, -UR4, 0x100000, URZ ;  /* 0x00100000040a7890 */ /* 0x000fc8000fffe1ff */
[----:B------:R-:W-:Y:S02]  /*0590*/  USHF.L.U32 UR11, UR10, 0xb, URZ ;  /* 0x0000000b0a0b7899 */ /* 0x000fe400080006ff */
[----:B------:R-:W-:Y:S02]  /*05a0*/  USHF.L.U32 UR10, UR10, 0x1, URZ ;  /* 0x000000010a0a7899 */ /* 0x000fe400080006ff */
[----:B-1----:R-:W-:Y:S01]  /*05b0*/  ULEA UR5, UR5, UR7, 0x18 ;  /* 0x0000000705057291 */ /* 0x002fe2000f8ec0ff */
[----:B------:R-:W1:Y:S11]  /*05c0*/  FENCE.VIEW.ASYNC.S ;  /* 0x00000000000073c6 */ /* 0x000e760000000000 */
[----:B-1----:R1:W2:Y:S01]  /*05d0*/  SYNCS.EXCH.64 URZ, [UR5], UR10 ;  /* 0x0000000a05ff75b2 */ /* 0x0022a20008000100 */
[----:B------:R1:W3:Y:S01]  /*05e0*/  SYNCS.EXCH.64 URZ, [UR5+0x88], UR10 ;  /* 0x0000880a05ff75b2 */ /* 0x0002e20008000100 */
[----:B------:R1:W4:Y:S01]  /*05f0*/  SYNCS.EXCH.64 URZ, [UR5+0x8], UR10 ;  /* 0x0000080a05ff75b2 */ /* 0x0003220008000100 */
[----:B------:R1:W1:Y:S01]  /*0600*/  SYNCS.EXCH.64 URZ, [UR5+0x90], UR10 ;  /* 0x0000900a05ff75b2 */ /* 0x0002620008000100 */
        /* <DEDUP_REMOVED lines=30> */
[----:B--234-:R-:W-:Y:S01]  /*07f0*/  NOP ;  /* 0x0000000000007918 */ /* 0x01cfe20000000000 */
.L_x_10:
[----:B-1----:R-:W-:Y:S05]  /*0800*/  BSYNC.RECONVERGENT B0 ;  /* 0x0000000000007941 */ /* 0x002fea0003800200 */
.L_x_9:
[----:B------:R-:W1:Y:S01]  /*0810*/  SHFL.IDX PT, R2, R101, RZ, 0x1f ;  /* 0x00001fff65027589 */ /* 0x000e6200000e0000 */
[----:B------:R-:W-:Y:S01]  /*0820*/  NOP ;  /* 0x0000000000007918 */ /* 0x000fe20000000000 */
[----:B-1----:R-:W-:-:S13]  /*0830*/  ISETP.NE.AND P0, PT, R2, 0x1, PT ;  /* 0x000000010200780c */ /* 0x002fda0003f05270 */
[----:B------:R-:W-:Y:S05]  /*0840*/  @P0 BRA `(.L_x_11) ;  /* 0x0000000000480947 */ /* 0x000fea0003800000 */
[----:B------:R-:W1:Y:S01]  /*0850*/  S2UR UR7, SR_CgaCtaId ;  /* 0x00000000000779c3 */ /* 0x000e620000008800 */
[----:B------:R-:W-:Y:S01]  /*0860*/  UMOV UR9, 0x400 ;  /* 0x0000040000097882 */ /* 0x000fe20000000000 */
[----:B------:R-:W-:Y:S01]  /*0870*/  UMOV UR5, 0x20 ;  /* 0x0000002000057882 */ /* 0x000fe20000000000 */
[----:B------:R-:W-:Y:S01]  /*0880*/  UMOV UR4, 0x80 ;  /* 0x0000008000047882 */ /* 0x000fe20000000000 */
[----:B------:R-:W-:-:S04]  /*0890*/  UIADD3 UR10, UPT, UPT, -UR5, 0x100000, URZ ;  /* 0x00100000050a7890 */ /* 0x000fc8000fffe1ff */
[----:B------:R-:W-:Y:S02]  /*08a0*/  USHF.L.U32 UR11, UR10, 0xb, URZ ;  /* 0x0000000b0a0b7899 */ /* 0x000fe400080006ff */
[----:B------:R-:W-:Y:S02]  /*08b0*/  USHF.L.U32 UR10, UR10, 0x1, URZ ;  /* 0x000000010a0a7899 */ /* 0x000fe400080006ff */
[----:B------:R-:W-:-:S04]  /*08c0*/  UIADD3 UR4, UPT, UPT, -UR4, 0x100000, URZ ;  /* 0x0010000004047890 */ /* 0x000fc8000fffe1ff */
[----:B------:R-:W-:Y:S02]  /*08d0*/  USHF.L.U32 UR5, UR4, 0xb, URZ ;  /* 0x0000000b04057899 */ /* 0x000fe400080006ff */
[----:B------:R-:W-:Y:S01]  /*08e0*/  USHF.L.U32 UR4, UR4, 0x1, URZ ;  /* 0x0000000104047899 */ /* 0x000fe200080006ff */
[----:B------:R-:W-:Y:S01]  /*08f0*/  ELECT P0, URZ, PT ;  /* 0x0000000000ff782f */ /* 0x000fe20003800000 */
[----:B-1----:R-:W-:Y:S01]  /*0900*/  ULEA UR7, UR7, UR9, 0x18 ;  /* 0x0000000907077291 */ /* 0x002fe2000f8ec0ff */
[----:B------:R-:W1:Y:S11]  /*0910*/  FENCE.VIEW.ASYNC.S ;  /* 0x00000000000073c6 */ /* 0x000e760000000000 */
[----:B-1----:R1:W2:Y:S01]  /*0920*/  SYNCS.EXCH.64 URZ, [UR7+0x110], UR10 ;  /* 0x0001100a07ff75b2 */ /* 0x0022a20008000100 */
[----:B------:R1:W3:Y:S01]  /*0930*/  SYNCS.EXCH.64 URZ, [UR7+0x120], UR4 ;  /* 0x0001200407ff75b2 */ /* 0x0002e20008000100 */
[----:B------:R1:W4:Y:S01]  /*0940*/  SYNCS.EXCH.64 URZ, [UR7+0x118], UR10 ;  /* 0x0001180a07ff75b2 */ /* 0x0003220008000100 */
[----:B------:R1:W1:Y:S01]  /*0950*/  SYNCS.EXCH.64 URZ, [UR7+0x128], UR4 ;  /* 0x0001280407ff75b2 */ /* 0x0002620008000100 */
[----:B------:R-:W-:Y:S01]  /*0960*/  NOP ;  /* 0x0000000000007918 */ /* 0x000fe20000000000 */
.L_x_11:
[----:B------:R-:W2:Y:S01]  /*0970*/  SHFL.IDX PT, R2, R101, RZ, 0x1f ;  /* 0x00001fff65027589 */ /* 0x000ea200000e0000 */
[----:B------:R-:W-:Y:S01]  /*0980*/  NOP ;  /* 0x0000000000007918 */ /* 0x000fe20000000000 */
[----:B--2---:R-:W-:-:S13]  /*0990*/  ISETP.NE.AND P0, PT, R2, 0x3, PT ;  /* 0x000000030200780c */ /* 0x004fda0003f05270 */
[----:B------:R-:W-:Y:S05]  /*09a0*/  @P0 BRA `(.L_x_12) ;  /* 0x0000000000300947 */ /* 0x000fea0003800000 */
[----:B-1----:R-:W1:Y:S01]  /*09b0*/  S2UR UR5, SR_CgaCtaId ;  /* 0x00000000000579c3 */ /* 0x002e620000008800 */
[----:B------:R-:W-:Y:S01]  /*09c0*/  UMOV UR7, 0x400 ;  /* 0x0000040000077882 */ /* 0x000fe20000000000 */
[----:B------:R-:W-:Y:S01]  /*09d0*/  UMOV UR4, 0x20 ;  /* 0x0000002000047882 */ /* 0x000fe20000000000 */
[----:B------:R-:W-:Y:S01]  /*09e0*/  ELECT P0, URZ, PT ;  /* 0x0000000000ff782f */ /* 0x000fe20003800000 */
[----:B------:R-:W-:-:S04]  /*09f0*/  UIADD3 UR10, UPT, UPT, -UR4, 0x100000, URZ ;  /* 0x00100000040a7890 */ /* 0x000fc8000fffe1ff */
[----:B------:R-:W-:Y:S02]  /*0a00*/  USHF.L.U32 UR11, UR10, 0xb, URZ ;  /* 0x0000000b0a0b7899 */ /* 0x000fe400080006ff */
[----:B------:R-:W-:Y:S02]  /*0a10*/  USHF.L.U32 UR10, UR10, 0x1, URZ ;  /* 0x000000010a0a7899 */ /* 0x000fe400080006ff */
[----:B-1----:R-:W-:Y:S01]  /*0a20*/  ULEA UR5, UR5, UR7, 0x18 ;  /* 0x0000000705057291 */ /* 0x002fe2000f8ec0ff */
[----:B------:R-:W1:Y:S11]  /*0a30*/  FENCE.VIEW.ASYNC.S ;  /* 0x00000000000073c6 */ /* 0x000e760000000000 */
[----:B-1----:R2:W1:Y:S01]  /*0a40*/  SYNCS.EXCH.64 URZ, [UR5+0x130], UR10 ;  /* 0x0001300a05ff75b2 */ /* 0x0024620008000100 */
[----:B------:R2:W1:Y:S02]  /*0a50*/  SYNCS.EXCH.64 URZ, [UR5+0x138], UR10 ;  /* 0x0001380a05ff75b2 */ /* 0x0004640008000100 */
[----:B--2---:R-:W-:Y:S01]  /*0a60*/  NOP ;  /* 0x0000000000007918 */ /* 0x004fe20000000000 */
.L_x_12:
[----:B------:R-:W2:Y:S01]  /*0a70*/  SHFL.IDX PT, R2, R101, RZ, 0x1f ;  /* 0x00001fff65027589 */ /* 0x000ea200000e0000 */
[----:B------:R-:W-:Y:S01]  /*0a80*/  NOP ;  /* 0x0000000000007918 */ /* 0x000fe20000000000 */
[----:B--2---:R-:W-:-:S13]  /*0a90*/  ISETP.NE.AND P0, PT, R2, 0x4, PT ;  /* 0x000000040200780c */ /* 0x004fda0003f05270 */
[----:B------:R-:W-:Y:S05]  /*0aa0*/  @P0 BRA `(.L_x_13) ;  /* 0x00000000004c0947 */ /* 0x000fea0003800000 */
[----:B-1----:R-:W1:Y:S01]  /*0ab0*/  S2UR UR5, SR_CgaCtaId ;  /* 0x00000000000579c3 */ /* 0x002e620000008800 */
[----:B------:R-:W-:Y:S01]  /*0ac0*/  UMOV UR9, 0x100 ;  /* 0x0000010000097882 */ /* 0x000fe20000000000 */
[----:B------:R-:W-:Y:S01]  /*0ad0*/  UMOV UR7, 0x400 ;  /* 0x0000040000077882 */ /* 0x000fe20000000000 */
[----:B------:R-:W-:Y:S01]  /*0ae0*/  USEL UR9, UR9, 0xe0, UP2 ;  /* 0x000000e009097887 */ /* 0x000fe20009000000 */
[----:B------:R-:W-:Y:S01]  /*0af0*/  UMOV UR4, 0x1 ;  /* 0x0000000100047882 */ /* 0x000fe20000000000 */
[----:B------:R-:W-:Y:S01]  /*0b00*/  ELECT P0, URZ, PT ;  /* 0x0000000000ff782f */ /* 0x000fe20003800000 */
[----:B------:R-:W-:-:S04]  /*0b10*/  UIADD3 UR10, UPT, UPT, -UR4, 0x100000, URZ ;  /* 0x00100000040a7890 */ /* 0x000fc8000fffe1ff */
[----:B------:R-:W-:Y:S02]  /*0b20*/  USHF.L.U32 UR11, UR10, 0xb, URZ ;  /* 0x0000000b0a0b7899 */ /* 0x000fe400080006ff */
[----:B------:R-:W-:Y:S02]  /*0b30*/  USHF.L.U32 UR10, UR10, 0x1, URZ ;  /* 0x000000010a0a7899 */ /* 0x000fe400080006ff */
[----:B------:R-:W-:-:S04]  /*0b40*/  UIADD3 UR12, UPT, UPT, -UR9, 0x100000, URZ ;  /* 0x00100000090c7890 */ /* 0x000fc8000fffe1ff */
[----:B------:R-:W-:Y:S02]  /*0b50*/  USHF.L.U32 UR13, UR12, 0xb, URZ ;  /* 0x0000000b0c0d7899 */ /* 0x000fe400080006ff */
[----:B------:R-:W-:Y:S02]  /*0b60*/  USHF.L.U32 UR12, UR12, 0x1, URZ ;  /* 0x000000010c0c7899 */ /* 0x000fe400080006ff */
[----:B-1----:R-:W-:Y:S01]  /*0b70*/  ULEA UR5, UR5, UR7, 0x18 ;  /* 0x0000000705057291 */ /* 0x002fe2000f8ec0ff */
[----:B------:R-:W1:Y:S11]  /*0b80*/  FENCE.VIEW.ASYNC.S ;  /* 0x00000000000073c6 */ /* 0x000e760000000000 */
[----:B-1----:R2:W1:Y:S01]  /*0b90*/  SYNCS.EXCH.64 URZ, [UR5+0x140], UR10 ;  /* 0x0001400a05ff75b2 */ /* 0x0024620008000100 */
[----:B------:R2:W1:Y:S01]  /*0ba0*/  SYNCS.EXCH.64 URZ, [UR5+0x150], UR12 ;  /* 0x0001500c05ff75b2 */ /* 0x0004620008000100 */
[----:B------:R2:W1:Y:S01]  /*0bb0*/  SYNCS.EXCH.64 URZ, [UR5+0x148], UR10 ;  /* 0x0001480a05ff75b2 */ /* 0x0004620008000100 */
[----:B------:R2:W1:Y:S02]  /*0bc0*/  SYNCS.EXCH.64 URZ, [UR5+0x158], UR12 ;  /* 0x0001580c05ff75b2 */ /* 0x0004640008000100 */
[----:B--2---:R-:W-:Y:S01]  /*0bd0*/  NOP ;  /* 0x0000000000007918 */ /* 0x004fe20000000000 */
.L_x_13:
[----:B------:R-:W2:Y:S01]  /*0be0*/  SHFL.IDX PT, R2, R101, RZ, 0x1f ;  /* 0x00001fff65027589 */ /* 0x000ea200000e0000 */
[----:B------:R-:W-:Y:S01]  /*0bf0*/  NOP ;  /* 0x0000000000007918 */ /* 0x000fe20000000000 */
[----:B--2---:R-:W-:-:S13]  /*0c00*/  ISETP.NE.AND P0, PT, R2, 0x5, PT ;  /* 0x000000050200780c */ /* 0x004fda0003f05270 */
[----:B------:R-:W-:Y:S05]  /*0c10*/  @P0 BRA `(.L_x_14) ;  /* 0x0000000000580947 */ /* 0x000fea0003800000 */
[----:B-1----:R-:W1:Y:S01]  /*0c20*/  S2UR UR7, SR_CgaCtaId ;  /* 0x00000000000779c3 */ /* 0x002e620000008800 */
        /* <DEDUP_REMOVED lines=12> */
[----:B-1----:R2:W1:Y:S01]  /*0cf0*/  SYNCS.EXCH.64 URZ, [UR7+0x160], UR10 ;  /* 0x0001600a07ff75b2 */ /* 0x0024620008000100 */
[----:B------:R2:W1:Y:S01]  /*0d00*/  SYNCS.EXCH.64 URZ, [UR7+0x180], UR4 ;  /* 0x0001800407ff75b2 */ /* 0x0004620008000100 */
[----:B------:R2:W1:Y:S01]  /*0d10*/  SYNCS.EXCH.64 URZ, [UR7+0x168], UR10 ;  /* 0x0001680a07ff75b2 */ /* 0x0004620008000100 */
[----:B------:R2:W1:Y:S01]  /*0d20*/  SYNCS.EXCH.64 URZ, [UR7+0x188], UR4 ;  /* 0x0001880407ff75b2 */ /* 0x0004620008000100 */
[----:B------:R2:W1:Y:S01]  /*0d30*/  SYNCS.EXCH.64 URZ, [UR7+0x170], UR10 ;  /* 0x0001700a07ff75b2 */ /* 0x0004620008000100 */
[----:B------:R2:W1:Y:S01]  /*0d40*/  SYNCS.EXCH.64 URZ, [UR7+0x190], UR4 ;  /* 0x0001900407ff75b2 */ /* 0x0004620008000100 */
[----:B------:R2:W1:Y:S01]  /*0d50*/  SYNCS.EXCH.64 URZ, [UR7+0x178], UR10 ;  /* 0x0001780a07ff75b2 */ /* 0x0004620008000100 */
[----:B------:R2:W1:Y:S02]  /*0d60*/  SYNCS.EXCH.64 URZ, [UR7+0x198], UR4 ;  /* 0x0001980407ff75b2 */ /* 0x0004640008000100 */
[----:B--2---:R-:W-:Y:S01]  /*0d70*/  NOP ;  /* 0x0000000000007918 */ /* 0x004fe20000000000 */
.L_x_14:
        /* <DEDUP_REMOVED lines=18> */
.L_x_15:
[----:B-1----:R-:W1:Y:S01]  /*0ea0*/  S2UR UR5, SR_CTAID.X ;  /* 0x00000000000579c3 */ /* 0x002e620000002500 */
[----:B------:R-:W-:-:S05]  /*0eb0*/  CS2R.32 R96, SR_CgaSize ;  /* 0x0000000000607805 */ /* 0x000fca0000008a00 */
[----:B------:R-:W-:-:S05]  /*0ec0*/  IMAD R96, R96, -0xa0, RZ ;  /* 0xffffff6060607824 */ /* 0x000fca00078e02ff */
[----:B------:R-:W-:-:S14]  /*0ed0*/  R2UR UR9, R96 ;  /* 0x00000000600972ca */ /* 0x000fdc00000e0000 */
[----:B------:R-:W2:Y:S01]  /*0ee0*/  LDCU UR9, c[0x0][UR9+0x2b0] ;  /* 0x00005600090977ac */ /* 0x000ea20008000800 */
[----:B------:R-:W-:Y:S01]  /*0ef0*/  NOP ;  /* 0x0000000000007918 */ /* 0x000fe20000000000 */
[----:B------:R-:W-:-:S05]  /*0f00*/  CS2R.32 R96, SR_CgaSize ;  /* 0x0000000000607805 */ /* 0x000fca0000008a00 */
[----:B------:R-:W-:-:S05]  /*0f10*/  IMAD R96, R96, -0xa0, RZ ;  /* 0xffffff6060607824 */ /* 0x000fca00078e02ff */
[----:B------:R-:W-:-:S14]  /*0f20*/  R2UR UR7, R96 ;  /* 0x00000000600772ca */ /* 0x000fdc00000e0000 */
[----:B------:R-:W3:Y:S01]  /*0f30*/  LDCU UR7, c[0x0][UR7+0x2b4] ;  /* 0x00005680070777ac */ /* 0x000ee20008000800 */
[----:B------:R-:W4:Y:S08]  /*0f40*/  S2UR UR4, SR_CTAID.Y ;  /* 0x00000000000479c3 */ /* 0x000f300000002600 */
[----:B------:R-:W3:Y:S01]  /*0f50*/  LDC R9, c[0x0][0xb24] ;  /* 0x0002c900ff097b82 */ /* 0x000ee20000000800 */
[----:B-1----:R-:W-:-:S02]  /*0f60*/  I2FP.F32.U32 R4, UR5 ;  /* 0x0000000500047c45 */ /* 0x002fc40008201000 */
[----:B------:R-:W-:-:S05]  /*0f70*/  CS2R.32 R5, SR_CgaSize ;  /* 0x0000000000057805 */ /* 0x000fca0000008a00 */
[----:B------:R-:W-:-:S06]  /*0f80*/  IMAD R5, R5, -0xa0, RZ ;  /* 0xffffff6005057824 */ /* 0x000fcc00078e02ff */
[----:B------:R-:W1:Y:S01]  /*0f90*/  LDC R5, c[0x0][R5+0x2a0] ;  /* 0x0000a80005057b82 */ /* 0x000e620000000800 */
[----:B------:R-:W-:Y:S01]  /*0fa0*/  MOV R21, UR5 ;  /* 0x0000000500157c02 */ /* 0x000fe20008000f00 */
[----:B--2---:R-:W-:Y:S01]  /*0fb0*/  FMUL R4, R4, UR9 ;  /* 0x0000000904047c20 */ /* 0x004fe20008400000 */
[----:B----4-:R-:W-:Y:S02]  /*0fc0*/  I2FP.F32.U32 R2, UR4 ;  /* 0x0000000400027c45 */ /* 0x010fe40008201000 */
[----:B------:R-:W-:-:S05]  /*0fd0*/  CS2R.32 R3, SR_CgaSize ;  /* 0x0000000000037805 */ /* 0x000fca0000008a00 */
[----:B------:R-:W-:-:S06]  /*0fe0*/  IMAD R3, R3, -0xa0, RZ ;  /* 0xffffff6003037824 */ /* 0x000fcc00078e02ff */
[----:B------:R-:W2:Y:S01]  /*0ff0*/  LDC R3, c[0x0][R3+0x2a4] ;  /* 0x0000a90003037b82 */ /* 0x000ea20000000800 */
[----:B------:R-:W4:Y:S01]  /*1000*/  F2I.U32.TRUNC.NTZ R96, R4 ;  /* 0x0000000400607305 */ /* 0x000f22000020f000 */
[----:B------:R-:W-:Y:S01]  /*1010*/  MOV R20, UR4 ;  /* 0x0000000400147c02 */ /* 0x000fe20008000f00 */
[----:B---3--:R-:W-:-:S05]  /*1020*/  FMUL R2, R2, UR7 ;  /* 0x0000000702027c20 */ /* 0x008fca0008400000 */
[----:B------:R-:W-:Y:S01]  /*1030*/  BAR.SYNC.DEFER_BLOCKING 0x0 ;  /* 0x0000000000007b1d */ /* 0x000fe20000010000 */
[----:B------:R-:W-:-:S05]  /*1040*/  ISETP.GE.AND P0, PT, R9, 0x1, PT ;  /* 0x000000010900780c */ /* 0x000fca0003f06270 */
[----:B------:R-:W3:Y:S02]  /*1050*/  F2I.U32.TRUNC.NTZ R94, R2 ;  /* 0x00000002005e7305 */ /* 0x000ee4000020f000 */
[----:B------:R-:W2:Y:S01]  /*1060*/  S2UR UR36, SR_CTAID.Z ;  /* 0x00000000002479c3 */ /* 0x000ea20000002700 */
[----:B----4-:R-:W-:-:S05]  /*1070*/  IADD3 R96, PT, PT, -R96, RZ, RZ ;  /* 0x000000ff60607210 */ /* 0x010fca0007ffe1ff */
[----:B-1----:R-:W-:Y:S01]  /*1080*/  IMAD R96, R5, R96, UR5 ;  /* 0x0000000505607e24 */ /* 0x002fe2000f8e0260 */
[----:B---3--:R-:W-:-:S05]  /*1090*/  IADD3 R94, PT, PT, -R94, RZ, RZ ;  /* 0x000000ff5e5e7210 */ /* 0x008fca0007ffe1ff */
[----:B--2---:R-:W-:Y:S01]  /*10a0*/  IMAD R94, R3, R94, UR4 ;  /* 0x00000004035e7e24 */ /* 0x004fe2000f8e025e */
[----:B------:R-:W-:Y:S06]  /*10b0*/  @!P0 BRA `(.L_x_16) ;  /* 0x0000000000b88947 */ /* 0x000fec0003800000 */
[----:B------:R-:W1:Y:S01]  /*10c0*/  LDC.64 R4, c[0x0][0xb18] ;  /* 0x0002c600ff047b82 */ /* 0x000e620000000a00 */
[----:B------:R-:W-:-:S07]  /*10d0*/  ISETP.NE.AND P0, PT, R9, 0x1, PT ;  /* 0x000000010900780c */ /* 0x000fce0003f05270 */
[----:B------:R-:W2:Y:S08]  /*10e0*/  LDC R10, c[0x0][0xb0c] ;  /* 0x0002c300ff0a7b82 */ /* 0x000eb00000000800 */
[----:B------:R-:W3:Y:S08]  /*10f0*/  LDC R11, c[0x0][0x370] ;  /* 0x0000dc00ff0b7b82 */ /* 0x000ef00000000800 */
[----:B------:R-:W4:Y:S01]  /*1100*/  LDC R12, c[0x0][0x374] ;  /* 0x0000dd00ff0c7b82 */ /* 0x000f220000000800 */
[----:B-1----:R-:W-:-:S07]  /*1110*/  ISETP.NE.AND P1, PT, R4, 0x1, PT ;  /* 0x000000010400780c */ /* 0x002fce0003f25270 */
[----:B------:R-:W3:Y:S01]  /*1120*/  LDC.64 R6, c[0x0][0xb10] ;  /* 0x0002c400ff067b82 */ /* 0x000ee20000000a00 */
[----:B--2---:R-:W-:-:S07]  /*1130*/  ISETP.NE.AND P2, PT, R10, 0x1, PT ;  /* 0x000000010a00780c */ /* 0x004fce0003f45270 */
[----:B------:R-:W1:Y:S08]  /*1140*/  LDC R8, c[0x0][0xb20] ;  /* 0x0002c800ff087b82 */ /* 0x000e700000000800 */
[----:B------:R-:W2:Y:S01]  /*1150*/  LDC.64 R2, c[0x0][0xb28] ;  /* 0x0002ca00ff027b82 */ /* 0x000ea20000000a00 */
[----:B----4-:R-:W-:-:S04]  /*1160*/  IMAD.HI.U32 R13, R12, R5, RZ ;  /* 0x000000050c0d7227 */ /* 0x010fc800078e00ff */
[----:B------:R-:W-:-:S04]  /*1170*/  IMAD.HI.U32 R5, R20, R5, RZ ;  /* 0x0000000514057227 */ /* 0x000fc800078e00ff */
[----:B---3--:R-:W-:-:S04]  /*1180*/  IMAD.HI.U32 R14, R11, R6, RZ ;  /* 0x000000060b0e7227 */ /* 0x008fc800078e00ff */
[C---:B------:R-:W-:Y:S01]  /*1190*/  IMAD.HI.U32 R16, R21.reuse, R6, RZ ;  /* 0x0000000615107227 */ /* 0x040fe200078e00ff */
[-C--:B------:R-:W-:Y:S02]  /*11a0*/  @P2 SHF.R.U32.HI R11, RZ, R7.reuse, R14 ;  /* 0x00000007ff0b2219 */ /* 0x080fe4000001160e */
[-C--:B-1----:R-:W-:Y:S02]  /*11b0*/  @P1 SHF.R.U32.HI R12, RZ, R8.reuse, R13 ;  /* 0x00000008ff0c1219 */ /* 0x082fe4000001160d */
[----:B------:R-:W-:Y:S02]  /*11c0*/  SHF.R.U32.HI R5, RZ, R8, R5 ;  /* 0x00000008ff057219 */ /* 0x000fe40000011605 */
[----:B------:R-:W-:Y:S02]  /*11d0*/  SHF.R.U32.HI R16, RZ, R7, R16 ;  /* 0x00000007ff107219 */ /* 0x000fe40000011610 */
[----:B------:R-:W-:Y:S01]  /*11e0*/  SEL R5, R20, R5, !P1 ;  /* 0x0000000514057207 */ /* 0x000fe20004800000 */
[----:B--2---:R-:W-:Y:S01]  /*11f0*/  IMAD.HI.U32 R14, R12, R2, RZ ;  /* 0x000000020c0e7227 */ /* 0x004fe200078e00ff */
[----:B------:R-:W-:-:S02]  /*1200*/  SEL R7, R21, R16, !P2 ;  /* 0x0000001015077207 */ /* 0x000fc40005000000 */
[----:B------:R-:W-:Y:S01]  /*1210*/  IADD3 R13, PT, PT, -R5, RZ, RZ ;  /* 0x000000ff050d7210 */ /* 0x000fe20007ffe1ff */
[----:B------:R-:W-:Y:S01]  /*1220*/  IMAD.HI.U32 R6, R11, R2, RZ ;  /* 0x000000020b067227 */ /* 0x000fe200078e00ff */
[----:B------:R-:W-:-:S03]  /*1230*/  @P0 SHF.R.U32.HI R12, RZ, R3, R14 ;  /* 0x00000003ff0c0219 */ /* 0x000fc6000001160e */
[----:B------:R-:W-:Y:S01]  /*1240*/  IMAD R13, R4, R13, R20 ;  /* 0x0000000d040d7224 */ /* 0x000fe200078e0214 */
[----:B------:R-:W-:Y:S01]  /*1250*/  @P0 SHF.R.U32.HI R11, RZ, R3, R6 ;  /* 0x00000003ff0b0219 */ /* 0x000fe20000011606 */
[----:B------:R-:W-:-:S04]  /*1260*/  IMAD R12, R12, R9, RZ ;  /* 0x000000090c0c7224 */ /* 0x000fc800078e02ff */
[----:B------:R-:W-:Y:S01]  /*1270*/  IMAD R6, R11, R9, RZ ;  /* 0x000000090b067224 */ /* 0x000fe200078e02ff */
[----:B------:R-:W-:-:S04]  /*1280*/  ISETP.GE.AND P1, PT, R5, R12, PT ;  /* 0x0000000c0500720c */ /* 0x000fc80003f26270 */
[----:B------:R-:W-:Y:S01]  /*1290*/  ISETP.GE.OR P1, PT, R7, R6, P1 ;  /* 0x000000060700720c */ /* 0x000fe20000f26670 */
[----:B------:R-:W-:-:S05]  /*12a0*/  IMAD.HI.U32 R6, R5, R2, RZ ;  /* 0x0000000205067227 */ /* 0x000fca00078e00ff */
[----:B------:R-:W-:-:S04]  /*12b0*/  SHF.R.U32.HI R6, RZ, R3, R6 ;  /* 0x00000003ff067219 */ /* 0x000fc80000011606 */
[----:B------:R-:W-:-:S03]  /*12c0*/  SEL R6, R5, R6, !P0 ;  /* 0x0000000605067207 */ /* 0x000fc60004000000 */
[----:B------:R-:W-:Y:S01]  /*12d0*/  @!P1 IMAD.HI.U32 R8, R7, R2, RZ ;  /* 0x0000000207089227 */ /* 0x000fe200078e00ff */
[----:B------:R-:W-:-:S04]  /*12e0*/  IADD3 R2, PT, PT, -R6, RZ, RZ ;  /* 0x000000ff06027210 */ /* 0x000fc80007ffe1ff */
[----:B------:R-:W-:Y:S01]  /*12f0*/  @!P1 SHF.R.U32.HI R8, RZ, R3, R8 ;  /* 0x00000003ff089219 */ /* 0x000fe20000011608 */
[----:B------:R-:W-:-:S03]  /*1300*/  IMAD R2, R9, R2, R5 ;  /* 0x0000000209027224 */ /* 0x000fc600078e0205 */
[----:B------:R-:W-:-:S05]  /*1310*/  @!P1 SEL R3, R7, R8, !P0 ;  /* 0x0000000807039207 */ /* 0x000fca0004000000 */
[--C-:B------:R-:W-:Y:S02]  /*1320*/  @!P1 IMAD.IADD R6, R6, 0x1, -R3.reuse ;  /* 0x0000000106069824 */ /* 0x100fe400078e0a03 */
[----:B------:R-:W-:Y:S01]  /*1330*/  @!P1 IMAD R3, R2, R11, R3 ;  /* 0x0000000b02039224 */ /* 0x000fe200078e0203 */
[----:B------:R-:W-:Y:S01]  /*1340*/  IADD3 R2, PT, PT, -R7, RZ, RZ ;  /* 0x000000ff07027210 */ /* 0x000fe20007ffe1ff */
[----:B------:R-:W-:Y:S02]  /*1350*/  @!P1 IMAD R5, R6, R9, R7 ;  /* 0x0000000906059224 */ /* 0x000fe400078e0207 */
[----:B------:R-:W-:Y:S02]  /*1360*/  @!P1 IMAD.MOV.U32 R7, RZ, RZ, R3 ;  /* 0x000000ffff079224 */ /* 0x000fe400078e0003 */
[----:B------:R-:W-:Y:S02]  /*1370*/  IMAD R2, R10, R2, R21 ;  /* 0x000000020a027224 */ /* 0x000fe400078e0215 */
[----:B------:R-:W-:-:S02]  /*1380*/  IMAD R20, R5, R4, R13 ;  /* 0x0000000405147224 */ /* 0x000fc400078e020d */
[----:B------:R-:W-:Y:S02]  /*1390*/  IMAD R21, R7, R10, R2 ;  /* 0x0000000a07157224 */ /* 0x000fe400078e0202 */
.L_x_16:
[----:B------:R-:W1:Y:S01]  /*13a0*/  LDCU UR4, c[0x0][0xb30] ;  /* 0x00016600ff0477ac */ /* 0x000e620008000800 */
[----:B------:R-:W2:Y:S08]  /*13b0*/  S2UR UR37, SR_CgaCtaId ;  /* 0x00000000002579c3 */ /* 0x000eb00000008800 */
[----:B------:R-:W3:Y:S01]  /*13c0*/  LDC R40, c[0x0][0xb24] ;  /* 0x0002c900ff287b82 */ /* 0x000ee20000000800 */
[----:B-1----:R-:W-:-:S09]  /*13d0*/  UISETP.NE.AND UP1, UPT, UR4, 0x1, UPT ;  /* 0x000000010400788c */ /* 0x002fd2000bf25270 */
[----:B--2---:R-:W-:Y:S05]  /*13e0*/  BRA.U UP1, `(.L_x_17) ;  /* 0x0000000101407547 */ /* 0x004fea000b800000 */
[----:B------:R-:W1:Y:S08]  /*13f0*/  LDC.64 R4, c[0x0][0xb10] ;  /* 0x0002c400ff047b82 */ /* 0x000e700000000a00 */
[----:B------:R-:W2:Y:S08]  /*1400*/  LDC.64 R2, c[0x0][0xb18] ;  /* 0x0002c600ff027b82 */ /* 0x000eb00000000a00 */
[----:B------:R-:W4:Y:S08]  /*1410*/  LDC R6, c[0x0][0xb20] ;  /* 0x0002c800ff067b82 */ /* 0x000f300000000800 */
[----:B------:R-:W3:Y:S01]  /*1420*/  LDC R8, c[0x0][0xb0c] ;  /* 0x0002c300ff087b82 */ /* 0x000ee20000000800 */
[----:B-1----:R-:W-:-:S05]  /*1430*/  IMAD.HI.U32 R4, R21, R4, RZ ;  /* 0x0000000415047227 */ /* 0x002fca00078e00ff */
[----:B------:R-:W-:Y:S01]  /*1440*/  SHF.R.U32.HI R4, RZ, R5, R4 ;  /* 0x00000005ff047219 */ /* 0x000fe20000011604 */
[----:B--2---:R-:W-:Y:S01]  /*1450*/  IMAD.HI.U32 R3, R20, R3, RZ ;  /* 0x0000000314037227 */ /* 0x004fe200078e00ff */
[----:B------:R-:W-:-:S04]  /*1460*/  ISETP.NE.AND P0, PT, R2, 0x1, PT ;  /* 0x000000010200780c */ /* 0x000fc80003f05270 */
[----:B----4-:R-:W-:-:S04]  /*1470*/  SHF.R.U32.HI R3, RZ, R6, R3 ;  /* 0x00000006ff037219 */ /* 0x010fc80000011603 */
[----:B------:R-:W-:Y:S02]  /*1480*/  SEL R3, R20, R3, !P0 ;  /* 0x0000000314037207 */ /* 0x000fe40004000000 */
[----:B---3--:R-:W-:-:S04]  /*1490*/  ISETP.NE.AND P1, PT, R8, 0x1, PT ;  /* 0x000000010800780c */ /* 0x008fc80003f25270 */
[----:B------:R-:W-:-:S05]  /*14a0*/  SEL R4, R21, R4, !P1 ;  /* 0x0000000415047207 */ /* 0x000fca0004800000 */
[----:B------:R-:W-:Y:S02]  /*14b0*/  IMAD.IADD R5, R3, 0x1, -R4 ;  /* 0x0000000103057824 */ /* 0x000fe400078e0a04 */
[----:B------:R-:W-:Y:S02]  /*14c0*/  IMAD.IADD R3, R4, 0x1, -R3 ;  /* 0x0000000104037824 */ /* 0x000fe400078e0a03 */
[----:B------:R-:W-:Y:S02]  /*14d0*/  IMAD R21, R5, R8, R21 ;  /* 0x0000000805157224 */ /* 0x000fe400078e0215 */
[----:B------:R-:W-:-:S07]  /*14e0*/  IMAD R20, R3, R2, R20 ;  /* 0x0000000203147224 */ /* 0x000fce00078e0214 */
.L_x_17:
[----:B------:R-:W-:Y:S01]  /*14f0*/  BAR.SYNC.DEFER_BLOCKING 0x0 ;  /* 0x0000000000007b1d */ /* 0x000fe20000010000 */
[----:B------:R-:W-:Y:S01]  /*1500*/  UISETP.NE.AND UP1, UPT, UR8, 0x2, UPT ;  /* 0x000000020800788c */ /* 0x000fe2000bf25270 */
[----:B------:R-:W-:Y:S02]  /*1510*/  ISETP.NE.OR P5, PT, R0, 0x2, !P5 ;  /* 0x000000020000780c */ /* 0x000fe40006fa5670 */
[----:B------:R-:W-:-:S06]  /*1520*/  LOP3.LUT R2, R108, 0x1f, RZ, 0xc0, !PT ;  /* 0x0000001f6c027812 */ /* 0x000fcc00078ec0ff */
[----:B------:R-:W-:Y:S05]  /*1530*/  BRA.U UP1, `(.L_x_18) ;  /* 0x0000001901347547 */ /* 0x000fea000b800000 */
[----:B------:R-:W1:Y:S01]  /*1540*/  LDCU UR13, c[0x0][0x38c] ;  /* 0x00007180ff0d77ac */ /* 0x000e620008000800 */
[----:B------:R-:W2:Y:S01]  /*1550*/  LDC R9, c[0x0][0x370] ;  /* 0x0000dc00ff097b82 */ /* 0x000ea20000000800 */
[----:B------:R-:W-:Y:S01]  /*1560*/  PLOP3.LUT P1, PT, PT, PT, UP2, 0x80, 0x8 ;  /* 0x000000000008781c */ /* 0x000fe20003f2f028 */
[----:B------:R-:W-:Y:S01]  /*1570*/  HFMA2 R12, -RZ, RZ, 0, 0 ;  /* 0x00000000ff0c7431 */ /* 0x000fe200000001ff */
[----:B------:R-:W-:Y:S01]  /*1580*/  ISETP.EQ.OR P4, PT, R2, RZ, P5 ;  /* 0x000000ff0200720c */ /* 0x000fe20002f82670 */
[----:B------:R-:W-:Y:S01]  /*1590*/  IMAD.MOV.U32 R15, RZ, RZ, 0x1 ;  /* 0x00000001ff0f7424 */ /* 0x000fe200078e00ff */
[----:B------:R-:W-:Y:S01]  /*15a0*/  PLOP3.LUT P1, PT, P1, PT, PT, 0x8, 0x80 ;  /* 0x000000000080781c */ /* 0x000fe20000f2e170 */
[----:B------:R-:W-:Y:S01]  /*15b0*/  IMAD.MOV.U32 R14, RZ, RZ, RZ ;  /* 0x000000ffff0e7224 */ /* 0x000fe200078e00ff */
[----:B------:R-:W-:Y:S01]  /*15c0*/  MOV R8, 0x1 ;  /* 0x0000000100087802 */ /* 0x000fe20000000f00 */
[----:B------:R-:W4:Y:S01]  /*15d0*/  LDC R0, c[0x0][0x374] ;  /* 0x0000dd00ff007b82 */ /* 0x000f220000000800 */
[----:B------:R-:W-:Y:S01]  /*15e0*/  IMAD.MOV.U32 R10, RZ, RZ, RZ ;  /* 0x000000ffff0a7224 */ /* 0x000fe200078e00ff */
[----:B------:R-:W2:Y:S01]  /*15f0*/  LDCU.64 UR22, c[0x0][0x348] ;  /* 0x00006900ff1677ac */ /* 0x000ea20008000a00 */
[----:B------:R-:W-:Y:S01]  /*1600*/  UMOV UR6, URZ ;  /* 0x000000ff00067c82 */ /* 0x000fe20008000000 */
[----:B-1----:R-:W-:-:S04]  /*1610*/  UIADD3 UR5, UPT, UPT, UR13, 0x3f, URZ ;  /* 0x0000003f0d057890 */ /* 0x002fc8000fffe0ff */
[----:B------:R-:W-:-:S04]  /*1620*/  USHF.R.S32.HI UR4, URZ, 0x1f, UR5 ;  /* 0x0000001fff047899 */ /* 0x000fc80008011405 */
[----:B------:R-:W-:-:S04]  /*1630*/  ULEA.HI UR4, UR4, UR5, URZ, 0x6 ;  /* 0x0000000504047291 */ /* 0x000fc8000f8f30ff */
[----:B------:R-:W-:Y:S02]  /*1640*/  USHF.R.S32.HI UR15, URZ, 0x6, UR4 ;  /* 0x00000006ff0f7899 */ /* 0x000fe40008011404 */
[----:B------:R-:W-:Y:S02]  /*1650*/  UIADD3 UR4, UPT, UPT, UR13, -0x1, URZ ;  /* 0xffffffff0d047890 */ /* 0x000fe4000fffe0ff */
[----:B------:R-:W-:Y:S02]  /*1660*/  UISETP.LT.U32.AND UP0, UPT, UR15, 0x11, UPT ;  /* 0x000000110f00788c */ /* 0x000fe4000bf01070 */
[----:B------:R-:W-:Y:S02]  /*1670*/  UISETP.GE.U32.AND UP1, UPT, UR4, -0x7f, UPT ;  /* 0xffffff810400788c */ /* 0x000fe4000bf26070 */
[----:B------:R-:W-:Y:S02]  /*1680*/  USEL UR14, UR15, 0x11, UP0 ;  /* 0x000000110f0e7887 */ /* 0x000fe40008000000 */
[----:B------:R-:W-:-:S02]  /*1690*/  UIADD3 UR13, UPT, UPT, UR13, 0x7e, URZ ;  /* 0x0000007e0d0d7890 */ /* 0x000fc4000fffe0ff */
[----:B------:R-:W-:Y:S02]  /*16a0*/  UIADD3 UR5, UPT, UPT, UR14, -0x1, URZ ;  /* 0xffffffff0e057890 */ /* 0x000fe4000fffe0ff */
[----:B------:R-:W-:-:S03]  /*16b0*/  UIADD3 UR7, UPT, UPT, UR15, -UR14, URZ ;  /* 0x8000000e0f077290 */ /* 0x000fc6000fffe0ff */
[----:B------:R-:W-:-:S04]  /*16c0*/  @UP1 UIADD3 UR5, UPT, UPT, UR14, URZ, URZ ;  /* 0x000000ff0e051290 */ /* 0x000fc8000fffe0ff */
[----:B--2---:R-:W-:-:S12]  /*16d0*/  UIADD3 UR5, UPT, UPT, UR5, 0x1, URZ ;  /* 0x0000000105057890 */ /* 0x004fd8000fffe0ff */
.L_x_36:
[----:B------:R-:W-:Y:S01]  /*16e0*/  UISETP.NE.AND UP0, UPT, UR37, URZ, UPT ;  /* 0x000000ff2500728c */ /* 0x000fe2000bf05270 */
[----:B------:R-:W1:Y:S08]  /*16f0*/  S2UR UR37, SR_CgaCtaId ;  /* 0x00000000002579c3 */ /* 0x000e700000008800 */
[----:B------:R-:W-:Y:S05]  /*1700*/  BRA.U UP0, `(.L_x_19) ;  /* 0x0000000100347547 */ /* 0x000fea000b800000 */
[----:B------:R-:W2:Y:S01]  /*1710*/  S2R R2, SR_CgaCtaId ;  /* 0x0000000000027919 */ /* 0x000ea20000008800 */
[----:B------:R-:W-:-:S04]  /*1720*/  MOV R3, 0x400 ;  /* 0x0000040000037802 */ /* 0x000fc80000000f00 */
[----:B--2---:R-:W-:Y:S02]  /*1730*/  LEA R3, R2, R3, 0x18 ;  /* 0x0000000302037211 */ /* 0x004fe400078ec0ff */
[----:B------:R-:W-:-:S03]  /*1740*/  SHF.L.U32 R2, R8, 0x1f, RZ ;  /* 0x0000001f08027819 */ /* 0x000fc600000006ff */
[----:B------:R-:W-:-:S04]  /*1750*/  IMAD R3, R10, 0x8, R3 ;  /* 0x000000080a037824 */ /* 0x000fc800078e0203 */
[----:B------:R-:W2:Y:S02]  /*1760*/  SYNCS.PHASECHK.TRANS64.TRYWAIT P0, [R3+URZ+0x1b0], R2 ;  /* 0x0001b002030075a7 */ /* 0x000ea400080011ff */
[----:B--2---:R-:W-:Y:S05]  /*1770*/  @!P0 BRA `(.L_x_20) ;  /* 0x0000006000948947 */ /* 0x004fea0003800000 */
.L_x_119:
[----:B------:R-:W-:Y:S01]  /*1780*/  VIADD R10, R10, 0x1 ;  /* 0x000000010a0a7836 */ /* 0x000fe20000000000 */
[----:B------:R2:W-:Y:S04]  /*1790*/  SYNCS.ARRIVE.TRANS64.A1T0 RZ, [R3+URZ+0x1a0], RZ ;  /* 0x0001a0ff03ff79a7 */ /* 0x0005e800081000ff */
[----:B------:R-:W-:-:S04]  /*17a0*/  ISETP.NE.AND P0, PT, R10, 0x2, PT ;  /* 0x000000020a00780c */ /* 0x000fc80003f05270 */
[----:B------:R-:W-:Y:S02]  /*17b0*/  SEL R10, R10, RZ, P0 ;  /* 0x000000ff0a0a7207 */ /* 0x000fe40000000000 */
[----:B--2---:R-:W-:-:S04]  /*17c0*/  SEL R3, RZ, 0x1, P0 ;  /* 0x00000001ff037807 */ /* 0x004fc80000000000 */
[----:B------:R-:W-:-:S07]  /*17d0*/  LOP3.LUT R8, R8, R3, RZ, 0x3c, !PT ;  /* 0x0000000308087212 */ /* 0x000fce00078e3cff */
.L_x_19:
[----:B------:R-:W-:Y:S01]  /*17e0*/  UMOV UR4, 0x400 ;  /* 0x0000040000047882 */ /* 0x000fe20000000000 */
[----:B------:R-:W-:Y:S01]  /*17f0*/  SHF.L.U32 R2, R15, 0x1f, RZ ;  /* 0x0000001f0f027819 */ /* 0x000fe200000006ff */
[----:B-1----:R-:W-:Y:S01]  /*1800*/  ULEA UR4, UR37, UR4, 0x18 ;  /* 0x0000000425047291 */ /* 0x002fe2000f8ec0ff */
[----:B------:R-:W-:Y:S01]  /*1810*/  R2UR UR34, R21 ;  /* 0x00000000152272ca */ /* 0x000fe200000e0000 */
[----:B------:R-:W-:Y:S01]  /*1820*/  UISETP.GE.U32.AND UP0, UPT, UR13, 0x7f, UPT ;  /* 0x0000007f0d00788c */ /* 0x000fe2000bf06070 */
[----:B------:R-:W-:Y:S01]  /*1830*/  R2UR UR11, R20 ;  /* 0x00000000140b72ca */ /* 0x000fe200000e0000 */
[----:B------:R-:W-:Y:S01]  /*1840*/  ULEA UR8, UR6, UR4, 0x3 ;  /* 0x0000000406087291 */ /* 0x000fe2000f8e18ff */
[----:B------:R-:W-:-:S08]  /*1850*/  UMOV UR24, URZ ;  /* 0x000000ff00187c82 */ /* 0x000fd00008000000 */
[----:B------:R1:W2:Y:S01]  /*1860*/  SYNCS.PHASECHK.TRANS64.TRYWAIT P0, [UR8+0x88], R2 ;  /* 0x00008802ff0075a7 */ /* 0x0002a20008001108 */
[----:B------:R-:W-:Y:S02]  /*1870*/  USHF.L.U32 UR34, UR34, 0x6, URZ ;  /* 0x0000000622227899 */ /* 0x000fe400080006ff */
[----:B------:R-:W-:Y:S01]  /*1880*/  USHF.L.U32 UR11, UR11, 0x7, URZ ;  /* 0x000000070b0b7899 */ /* 0x000fe200080006ff */
[----:B------:R-:W-:Y:S11]  /*1890*/  BRA.U !UP0, `(.L_x_21) ;  /* 0x0000000108a87547 */ /* 0x000ff6000b800000 */
[----:B------:R-:W-:Y:S01]  /*18a0*/  UMOV UR16, URZ ;  /* 0x000000ff00107c82 */ /* 0x000fe20008000000 */
[----:B------:R-:W-:-:S05]  /*18b0*/  UMOV UR17, UR6 ;  /* 0x0000000600117c82 */ /* 0x000fca0008000000 */
.L_x_26:
[----:B-1----:R-:W-:Y:S01]  /*18c0*/  ULEA UR33, UR17, UR4, 0x3 ;  /* 0x0000000411217291 */ /* 0x002fe2000f8e18ff */
[----:B--2---:R-:W-:Y:S01]  /*18d0*/  @!P5 MOV R3, 0x3000 ;  /* 0x000030000003d802 */ /* 0x004fe20000000f00 */
[----:B--2---:R-:W-:Y:S10]  /*18e0*/  @P0 BRA `(.L_x_22) ;  /* 0x00000000000c0947 */ /* 0x004ff40003800000 */
[----:B------:R-:W-:-:S04]  /*18f0*/  SHF.L.U32 R5, R15, 0x1f, RZ ;  /* 0x0000001f0f057819 */ /* 0x000fc800000006ff */
[----:B------:R-:W2:Y:S02]  /*1900*/  SYNCS.PHASECHK.TRANS64.TRYWAIT P0, [UR33+0x88], R5 ;  /* 0x00008805ff0075a7 */ /* 0x000ea40008001121 */
[----:B--2---:R-:W-:Y:S05]  /*1910*/  @!P0 BRA `(.L_x_23) ;  /* 0x0000006000408947 */ /* 0x004fea0003800000 */
.L_x_22:
[----:B------:R2:W-:Y:S01]  /*1920*/  @!P5 SYNCS.ARRIVE.TRANS64 RZ, [UR33], R3 ;  /* 0x00000003ffffd9a7 */ /* 0x0005e20008000021 */
[----:B------:R-:W-:Y:S04]  /*1930*/  BSSY.RECONVERGENT B0, `(.L_x_24) ;  /* 0x0000003000007945 */ /* 0x000fe80003800200 */
[----:B------:R-:W-:Y:S05]  /*1940*/  @P4 BRA `(.L_x_25) ;  /* 0x0000000000044947 */ /* 0x000fea0003800000 */
[----:B------:R-:W-:Y:S05]  /*1950*/  BPT.TRAP 0x1 ;  /* 0x000000040000795c */ /* 0x000fea0000300000 */
.L_x_25:
[----:B------:R-:W-:Y:S05]  /*1960*/  BSYNC.RECONVERGENT B0 ;  /* 0x0000000000007941 */ /* 0x000fea0003800200 */
.L_x_24:
[----:B------:R-:W-:Y:S02]  /*1970*/  UIADD3 UR6, UPT, UPT, UR17, 0x1, URZ ;  /* 0x0000000111067890 */ /* 0x000fe4000fffe0ff */
[----:B------:R-:W-:Y:S02]  /*1980*/  ULEA UR32, UR17, UR4, 0xc ;  /* 0x0000000411207291 */ /* 0x000fe4000f8e60ff */
[----:B------:R-:W-:Y:S02]  /*1990*/  UISETP.NE.AND UP0, UPT, UR6, 0x11, UPT ;  /* 0x000000110600788c */ /* 0x000fe4000bf05270 */
[----:B------:R-:W-:Y:S02]  /*19a0*/  UIADD3 UR26, UP1, UPT, UR22, 0x80, URZ ;  /* 0x00000080161a7890 */ /* 0x000fe4000ff3e0ff */
[----:B------:R-:W-:Y:S02]  /*19b0*/  USEL UR9, URZ, 0x1, UP0 ;  /* 0x00000001ff097887 */ /* 0x000fe40008000000 */
[----:B------:R-:W-:-:S02]  /*19c0*/  USEL UR6, UR6, URZ, UP0 ;  /* 0x000000ff06067287 */ /* 0x000fc40008000000 */
[----:B------:R-:W-:Y:S02]  /*19d0*/  UIADD3 UR20, UP0, UPT, UR22, 0x180, URZ ;  /* 0x0000018016147890 */ /* 0x000fe4000ff1e0ff */
[----:B------:R-:W-:Y:S01]  /*19e0*/  ULEA UR8, UR6, UR4, 0x3 ;  /* 0x0000000406087291 */ /* 0x000fe2000f8e18ff */
[----:B------:R-:W-:Y:S01]  /*19f0*/  LOP3.LUT R15, R15, UR9, RZ, 0x3c, !PT ;  /* 0x000000090f0f7c12 */ /* 0x000fe2000f8e3cff */
[----:B------:R-:W-:Y:S02]  /*1a00*/  USHF.L.U32 UR35, UR16, 0x6, URZ ;  /* 0x0000000610237899 */ /* 0x000fe400080006ff */
[----:B------:R-:W-:Y:S01]  /*1a10*/  UIADD3.X UR27, UPT, UPT, URZ, UR23, URZ, UP1, !UPT ;  /* 0x00000017ff1b7290 */ /* 0x000fe20008ffe4ff */
[----:B-1----:R-:W-:Y:S01]  /*1a20*/  SHF.L.U32 R2, R15, 0x1f, RZ ;  /* 0x0000001f0f027819 */ /* 0x002fe200000006ff */
[----:B------:R-:W-:Y:S02]  /*1a30*/  UIADD3 UR32, UPT, UPT, UR32, 0x4400, URZ ;  /* 0x0000440020207890 */ /* 0x000fe4000fffe0ff */
[----:B------:R-:W-:Y:S01]  /*1a40*/  UIADD3.X UR21, UPT, UPT, URZ, UR23, URZ, UP0, !UPT ;  /* 0x00000017ff157290 */ /* 0x000fe200087fe4ff */
[----:B------:R1:W1:Y:S01]  /*1a50*/  SYNCS.PHASECHK.TRANS64.TRYWAIT P0, [UR8+0x88], R2 ;  /* 0x00008802ff0075a7 */ /* 0x0002620008001108 */
[----:B------:R-:W-:Y:S01]  /*1a60*/  ULEA UR8, UR17, UR4, 0xd ;  /* 0x0000000411087291 */ /* 0x000fe2000f8e68ff */
[----:B------:R-:W-:Y:S01]  /*1a70*/  UMOV UR18, 0x0 ;  /* 0x0000000000127882 */ /* 0x000fe20000000000 */
[----:B------:R-:W-:-:S02]  /*1a80*/  UMOV UR19, 0x10000000 ;  /* 0x1000000000137882 */ /* 0x000fc40000000000 */
[----:B------:R-:W-:Y:S01]  /*1a90*/  UIADD3 UR8, UPT, UPT, UR8, 0x15400, URZ ;  /* 0x0001540008087890 */ /* 0x000fe2000fffe0ff */
[----:B------:R1:W-:Y:S01]  /*1aa0*/  UTMALDG.3D [UR32], [UR26], desc[UR18] ;  /* 0x000012201a0075b4 */ /* 0x0003e20008011000 */
[----:B------:R-:W-:Y:S01]  /*1ab0*/  UMOV UR12, UR36 ;  /* 0x00000024000c7c82 */ /* 0x000fe20008000000 */
[----:B------:R-:W-:Y:S01]  /*1ac0*/  UMOV UR9, UR33 ;  /* 0x0000002100097c82 */ /* 0x000fe20008000000 */
[----:B------:R-:W-:Y:S01]  /*1ad0*/  UMOV UR10, UR35 ;  /* 0x00000023000a7c82 */ /* 0x000fe20008000000 */
[----:B------:R-:W-:Y:S01]  /*1ae0*/  UIADD3 UR16, UPT, UPT, UR16, 0x1, URZ ;  /* 0x0000000110107890 */ /* 0x000fe2000fffe0ff */
[----:B------:R-:W-:Y:S01]  /*1af0*/  UMOV UR24, UR5 ;  /* 0x0000000500187c82 */ /* 0x000fe20008000000 */
[----:B------:R-:W-:Y:S02]  /*1b00*/  UMOV UR17, UR6 ;  /* 0x0000000600117c82 */ /* 0x000fe40008000000 */
[----:B------:R1:W-:Y:S01]  /*1b10*/  UTMALDG.3D [UR8], [UR20], desc[UR18] ;  /* 0x00001208140075b4 */ /* 0x0003e20008011000 */
[----:B------:R-:W-:-:S09]  /*1b20*/  UISETP.NE.AND UP0, UPT, UR16, UR5, UPT ;  /* 0x000000051000728c */ /* 0x000fd2000bf05270 */
[----:B------:R-:W-:Y:S05]  /*1b30*/  BRA.U UP0, `(.L_x_26) ;  /* 0xfffffffd00607547 */ /* 0x000fea000b83ffff */
.L_x_21:
[----:B-1----:R-:W-:Y:S01]  /*1b40*/  ULEA UR8, UR6, UR4, 0x3 ;  /* 0x0000000406087291 */ /* 0x002fe2000f8e18ff */
[----:B------:R-:W-:Y:S01]  /*1b50*/  SHF.L.U32 R2, R15, 0x1f, RZ ;  /* 0x0000001f0f027819 */ /* 0x000fe200000006ff */
[----:B------:R-:W-:Y:S01]  /*1b60*/  @!P1 SYNCS.ARRIVE.TRANS64.A1T0 RZ, [UR4+0x138], RZ ;  /* 0x000138ffffff99a7 */ /* 0x000fe20008100004 */
[----:B------:R-:W-:-:S06]  /*1b70*/  UISETP.GT.AND UP0, UPT, UR15, UR14, UPT ;  /* 0x0000000e0f00728c */ /* 0x000fcc000bf04270 */
[----:B--2---:R1:W2:Y:S03]  /*1b80*/  SYNCS.PHASECHK.TRANS64.TRYWAIT P0, [UR8+0x88], R2 ;  /* 0x00008802ff0075a7 */ /* 0x0042a60008001108 */
[----:B------:R-:W-:Y:S05]  /*1b90*/  BRA.U !UP0, `(.L_x_27) ;  /* 0x0000000108ac7547 */ /* 0x000fea000b800000 */
[----:B------:R-:W-:Y:S01]  /*1ba0*/  UIADD3 UR21, UPT, UPT, UR7, UR24, URZ ;  /* 0x0000001807157290 */ /* 0x000fe2000fffe0ff */
[----:B------:R-:W-:-:S11]  /*1bb0*/  UMOV UR25, UR6 ;  /* 0x0000000600197c82 */ /* 0x000fd60008000000 */
.L_x_32:
[----:B-1----:R-:W-:Y:S01]  /*1bc0*/  ULEA UR17, UR25, UR4, 0x3 ;  /* 0x0000000419117291 */ /* 0x002fe2000f8e18ff */
[----:B--2---:R-:W-:Y:S01]  /*1bd0*/  @!P5 MOV R3, 0x3000 ;  /* 0x000030000003d802 */ /* 0x004fe20000000f00 */
[----:B--2---:R-:W-:Y:S10]  /*1be0*/  @P0 BRA `(.L_x_28) ;  /* 0x00000000000c0947 */ /* 0x004ff40003800000 */
[----:B------:R-:W-:-:S04]  /*1bf0*/  SHF.L.U32 R5, R15, 0x1f, RZ ;  /* 0x0000001f0f057819 */ /* 0x000fc800000006ff */
[----:B------:R-:W2:Y:S02]  /*1c00*/  SYNCS.PHASECHK.TRANS64.TRYWAIT P0, [UR17+0x88], R5 ;  /* 0x00008805ff0075a7 */ /* 0x000ea40008001111 */
[----:B--2---:R-:W-:Y:S05]  /*1c10*/  @!P0 BRA `(.L_x_29) ;  /* 0x0000005c00988947 */ /* 0x004fea0003800000 */
.L_x_28:
[----:B------:R2:W-:Y:S01]  /*1c20*/  @!P5 SYNCS.ARRIVE.TRANS64 RZ, [UR17], R3 ;  /* 0x00000003ffffd9a7 */ /* 0x0005e20008000011 */
[----:B------:R-:W-:Y:S04]  /*1c30*/  BSSY.RECONVERGENT B0, `(.L_x_30) ;  /* 0x0000003000007945 */ /* 0x000fe80003800200 */
[----:B------:R-:W-:Y:S05]  /*1c40*/  @P4 BRA `(.L_x_31) ;  /* 0x0000000000044947 */ /* 0x000fea0003800000 */
[----:B------:R-:W-:Y:S05]  /*1c50*/  BPT.TRAP 0x1 ;  /* 0x000000040000795c */ /* 0x000fea0000300000 */
.L_x_31:
[----:B------:R-:W-:Y:S05]  /*1c60*/  BSYNC.RECONVERGENT B0 ;  /* 0x0000000000007941 */ /* 0x000fea0003800200 */
.L_x_30:
        /* <DEDUP_REMOVED lines=10> */
[----:B------:R-:W-:Y:S01]  /*1d10*/  UIADD3 UR16, UPT, UPT, UR16, 0x4400, URZ ;  /* 0x0000440010107890 */ /* 0x000fe2000fffe0ff */
[----:B-1----:R-:W-:Y:S01]  /*1d20*/  SHF.L.U32 R2, R15, 0x1f, RZ ;  /* 0x0000001f0f027819 */ /* 0x002fe200000006ff */
[----:B------:R-:W-:Y:S02]  /*1d30*/  UIADD3.X UR31, UPT, UPT, URZ, UR23, URZ, UP1, !UPT ;  /* 0x00000017ff1f7290 */ /* 0x000fe40008ffe4ff */
[----:B------:R-:W-:Y:S01]  /*1d40*/  UIADD3.X UR29, UPT, UPT, URZ, UR23, URZ, UP0, !UPT ;  /* 0x00000017ff1d7290 */ /* 0x000fe200087fe4ff */
[----:B------:R1:W1:Y:S01]  /*1d50*/  SYNCS.PHASECHK.TRANS64.TRYWAIT P0, [UR8+0x88], R2 ;  /* 0x00008802ff0075a7 */ /* 0x0002620008001108 */
[----:B------:R-:W-:Y:S01]  /*1d60*/  ULEA UR8, UR25, UR4, 0xd ;  /* 0x0000000419087291 */ /* 0x000fe2000f8e68ff */
[----:B------:R-:W-:Y:S01]  /*1d70*/  UMOV UR26, 0x0 ;  /* 0x00000000001a7882 */ /* 0x000fe20000000000 */
[----:B------:R-:W-:-:S02]  /*1d80*/  UMOV UR27, 0x10000000 ;  /* 0x10000000001b7882 */ /* 0x000fc40000000000 */
[----:B------:R-:W-:Y:S01]  /*1d90*/  UIADD3 UR8, UPT, UPT, UR8, 0x15400, URZ ;  /* 0x0001540008087890 */ /* 0x000fe2000fffe0ff */
[----:B------:R-:W-:Y:S01]  /*1da0*/  UMOV UR18, UR34 ;  /* 0x0000002200127c82 */ /* 0x000fe20008000000 */
[----:B------:R-:W-:Y:S01]  /*1db0*/  UMOV UR20, UR36 ;  /* 0x0000002400147c82 */ /* 0x000fe20008000000 */
[----:B------:R-:W-:Y:S01]  /*1dc0*/  UMOV UR12, UR36 ;  /* 0x00000024000c7c82 */ /* 0x000fe20008000000 */
[----:B------:R-:W-:Y:S01]  /*1dd0*/  UMOV UR9, UR17 ;  /* 0x0000001100097c82 */ /* 0x000fe20008000000 */
[----:B------:R-:W-:Y:S01]  /*1de0*/  UMOV UR10, UR19 ;  /* 0x00000013000a7c82 */ /* 0x000fe20008000000 */
[----:B------:R1:W-:Y:S01]  /*1df0*/  UTMALDG.3D [UR16], [UR30], desc[UR26] ;  /* 0x00001a101e0075b4 */ /* 0x0003e20008011000 */
[----:B------:R-:W-:Y:S01]  /*1e00*/  UIADD3 UR24, UPT, UPT, UR24, 0x1, URZ ;  /* 0x0000000118187890 */ /* 0x000fe2000fffe0ff */
[----:B------:R-:W-:-:S03]  /*1e10*/  UMOV UR25, UR6 ;  /* 0x0000000600197c82 */ /* 0x000fc60008000000 */
[----:B------:R-:W-:Y:S01]  /*1e20*/  UISETP.NE.AND UP0, UPT, UR24, UR21, UPT ;  /* 0x000000151800728c */ /* 0x000fe2000bf05270 */
[----:B------:R1:W-:Y:S08]  /*1e30*/  UTMALDG.3D [UR8], [UR28], desc[UR26] ;  /* 0x00001a081c0075b4 */ /* 0x0003f00008011000 */
[----:B------:R-:W-:Y:S05]  /*1e40*/  BRA.U UP0, `(.L_x_32) ;  /* 0xfffffffd005c7547 */ /* 0x000fea000b83ffff */
.L_x_27:
[----:B-1----:R-:W-:Y:S01]  /*1e50*/  LEA R2, R14, UR4, 0x3 ;  /* 0x000000040e027c11 */ /* 0x002fe2000f8e18ff */
[----:B------:R-:W-:Y:S01]  /*1e60*/  NOP ;  /* 0x0000000000007918 */ /* 0x000fe20000000000 */
[----:B--2---:R-:W-:Y:S02]  /*1e70*/  SHF.L.U32 R3, R12, 0x1f, RZ ;  /* 0x0000001f0c037819 */ /* 0x004fe400000006ff */
[----:B------:R-:W-:Y:S02]  /*1e80*/  LEA R4, R14, UR4, 0x4 ;  /* 0x000000040e047c11 */ /* 0x000fe4000f8e20ff */
[----:B------:R-:W1:Y:S02]  /*1e90*/  SYNCS.PHASECHK.TRANS64.TRYWAIT P0, [R2+URZ+0x140], R3 ;  /* 0x00014003020075a7 */ /* 0x000e6400080011ff */
[----:B-1----:R-:W-:Y:S05]  /*1ea0*/  @!P0 BRA `(.L_x_33) ;  /* 0x0000005c000c8947 */ /* 0x002fea0003800000 */
.L_x_122:
[----:B------:R-:W2:Y:S01]  /*1eb0*/  LDS.128 R4, [R4+0x1d0] ;  /* 0x0001d00004047984 */ /* 0x000ea20000000c00 */
[----:B---3--:R-:W-:Y:S01]  /*1ec0*/  ISETP.GE.AND P0, PT, R40, 0x1, PT ;  /* 0x000000012800780c */ /* 0x008fe20003f06270 */
[----:B-1----:R-:W-:Y:S01]  /*1ed0*/  VIADD R2, R2, 0x150 ;  /* 0x0000015002027836 */ /* 0x002fe20000000000 */
[----:B------:R-:W-:Y:S01]  /*1ee0*/  @!PT LDS RZ, [RZ] ;  /* 0x00000000fffff984 */ /* 0x000fe20000000800 */
[----:B------:R-:W-:Y:S01]  /*1ef0*/  @!PT LDS RZ, [RZ] ;  /* 0x00000000fffff984 */ /* 0x000fe20000000800 */
[----:B------:R-:W-:Y:S01]  /*1f00*/  @!PT LDS RZ, [RZ] ;  /* 0x00000000fffff984 */ /* 0x000fe20000000800 */
[----:B------:R-:W-:Y:S01]  /*1f10*/  @!PT LDS RZ, [RZ] ;  /* 0x00000000fffff984 */ /* 0x000fe20000000800 */
[----:B------:R1:W-:Y:S06]  /*1f20*/  MEMBAR.ALL.CTA ;  /* 0x0000000000007992 */ /* 0x0003ec0000008000 */
[----:B-1----:R-:W1:Y:S01]  /*1f30*/  FENCE.VIEW.ASYNC.S ;  /* 0x00000000000073c6 */ /* 0x002e620000000000 */
[----:B------:R-:W-:-:S04]  /*1f40*/  PRMT R2, RZ, 0x654, R2 ;  /* 0x00000654ff027816 */ /* 0x000fc80000000002 */
[----:B-1----:R1:W-:Y:S01]  /*1f50*/  SYNCS.ARRIVE.TRANS64.RED.A1T0 RZ, [R2+URZ], RZ ;  /* 0x000000ff02ff79a7 */ /* 0x0023e200081004ff */
[----:B--2---:R-:W-:-:S13]  /*1f60*/  LOP3.LUT P2, RZ, R6, 0x1, RZ, 0xc0, !PT ;  /* 0x0000000106ff7812 */ /* 0x004fda000784c0ff */
[----:B------:R-:W-:Y:S01]  /*1f70*/  @P2 SHF.R.U32.HI R3, RZ, 0x10, R5 ;  /* 0x00000010ff032819 */ /* 0x000fe20000011605 */
[----:B------:R-:W-:Y:S01]  /*1f80*/  VOTEU.ANY UP0, P2 ;  /* 0x0000000000ff7886 */ /* 0x000fe20001000100 */
[----:B------:R-:W-:Y:S02]  /*1f90*/  @P2 MOV R13, R4 ;  /* 0x00000004000d2202 */ /* 0x000fe40000000f00 */
[----:B------:R-:W-:Y:S02]  /*1fa0*/  @P2 R2UR.BROADCAST UR8, R3 ;  /* 0x00000000030822ca */ /* 0x000fe400008e0000 */
[----:B------:R-:W-:-:S11]  /*1fb0*/  @P2 LOP3.LUT R11, R5, 0xffff, RZ, 0xc0, !PT ;  /* 0x0000ffff050b2812 */ /* 0x000fd600078ec0ff */
[----:B------:R-:W-:Y:S01]  /*1fc0*/  @UP0 UMOV UR36, UR8 ;  /* 0x0000000800240c82 */ /* 0x000fe20008000000 */
[----:B-1----:R-:W-:Y:S05]  /*1fd0*/  @!P0 BRA `(.L_x_34) ;  /* 0x0000000000b88947 */ /* 0x002fea0003800000 */
[----:B------:R-:W4:Y:S01]  /*1fe0*/  LDC.64 R4, c[0x0][0xb18] ;  /* 0x0002c600ff047b82 */ /* 0x000f220000000a00 */
[----:B------:R-:W-:-:S07]  /*1ff0*/  ISETP.NE.AND P3, PT, R40, 0x1, PT ;  /* 0x000000012800780c */ /* 0x000fce0003f65270 */
[----:B------:R-:W1:Y:S08]  /*2000*/  LDC.64 R6, c[0x0][0xb10] ;  /* 0x0002c400ff067b82 */ /* 0x000e700000000a00 */
[----:B------:R-:W2:Y:S08]  /*2010*/  LDC R16, c[0x0][0xb20] ;  /* 0x0002c800ff107b82 */ /* 0x000eb00000000800 */
[----:B------:R-:W3:Y:S01]  /*2020*/  LDC R18, c[0x0][0xb0c] ;  /* 0x0002c300ff127b82 */ /* 0x000ee20000000800 */
[----:B----4-:R-:W-:Y:S01]  /*2030*/  IMAD.HI.U32 R17, R0, R5, RZ ;  /* 0x0000000500117227 */ /* 0x010fe200078e00ff */
[----:B------:R-:W-:-:S03]  /*2040*/  ISETP.NE.AND P0, PT, R4, 0x1, PT ;  /* 0x000000010400780c */ /* 0x000fc60003f05270 */
[----:B------:R-:W-:-:S03]  /*2050*/  IMAD.HI.U32 R5, R11, R5, RZ ;  /* 0x000000050b057227 */ /* 0x000fc600078e00ff */
[----:B------:R-:W4:Y:S01]  /*2060*/  LDC.64 R2, c[0x0][0xb28] ;  /* 0x0002ca00ff027b82 */ /* 0x000f220000000a00 */
[----:B-1----:R-:W-:-:S04]  /*2070*/  IMAD.HI.U32 R20, R9, R6, RZ ;  /* 0x0000000609147227 */ /* 0x002fc800078e00ff */
[----:B------:R-:W-:Y:S01]  /*2080*/  IMAD.HI.U32 R22, R13, R6, RZ ;  /* 0x000000060d167227 */ /* 0x000fe200078e00ff */
[----:B------:R-:W-:Y:S02]  /*2090*/  SHF.R.U32.HI R20, RZ, R7, R20 ;  /* 0x00000007ff147219 */ /* 0x000fe40000011614 */
[-C--:B--2---:R-:W-:Y:S02]  /*20a0*/  SHF.R.U32.HI R17, RZ, R16.reuse, R17 ;  /* 0x00000010ff117219 */ /* 0x084fe40000011611 */
[----:B------:R-:W-:Y:S02]  /*20b0*/  SHF.R.U32.HI R16, RZ, R16, R5 ;  /* 0x00000010ff107219 */ /* 0x000fe40000011605 */
[----:B------:R-:W-:Y:S02]  /*20c0*/  SEL R17, R0, R17, !P0 ;  /* 0x0000001100117207 */ /* 0x000fe40004000000 */
[----:B------:R-:W-:Y:S02]  /*20d0*/  SHF.R.U32.HI R22, RZ, R7, R22 ;  /* 0x00000007ff167219 */ /* 0x000fe40000011616 */
[----:B---3--:R-:W-:-:S02]  /*20e0*/  ISETP.NE.AND P1, PT, R18, 0x1, PT ;  /* 0x000000011200780c */ /* 0x008fc40003f25270 */
[----:B------:R-:W-:Y:S02]  /*20f0*/  SEL R5, R11, R16, !P0 ;  /* 0x000000100b057207 */ /* 0x000fe40004000000 */
[----:B------:R-:W-:Y:S02]  /*2100*/  SEL R19, R9, R20, !P1 ;  /* 0x0000001409137207 */ /* 0x000fe40004800000 */
[----:B------:R-:W-:Y:S01]  /*2110*/  SEL R7, R13, R22, !P1 ;  /* 0x000000160d077207 */ /* 0x000fe20004800000 */
[----:B----4-:R-:W-:-:S04]  /*2120*/  IMAD.HI.U32 R20, R17, R2, RZ ;  /* 0x0000000211147227 */ /* 0x010fc800078e00ff */
[----:B------:R-:W-:Y:S01]  /*2130*/  IMAD.HI.U32 R6, R19, R2, RZ ;  /* 0x0000000213067227 */ /* 0x000fe200078e00ff */
[----:B------:R-:W-:-:S04]  /*2140*/  @P3 SHF.R.U32.HI R17, RZ, R3, R20 ;  /* 0x00000003ff113219 */ /* 0x000fc80000011614 */
        /* <DEDUP_REMOVED lines=8> */
[----:B------:R-:W-:-:S04]  /*21d0*/  @!P0 IMAD.HI.U32 R16, R7, R2, RZ ;  /* 0x0000000207108227 */ /* 0x000fc800078e00ff */
[----:B------:R-:W-:Y:S01]  /*21e0*/  IMAD.MOV R2, RZ, RZ, -R6 ;  /* 0x000000ffff027224 */ /* 0x000fe200078e0a06 */
[----:B------:R-:W-:-:S03]  /*21f0*/  @!P0 SHF.R.U32.HI R16, RZ, R3, R16 ;  /* 0x00000003ff108219 */ /* 0x000fc60000011610 */
[----:B------:R-:W-:Y:S01]  /*2200*/  IMAD R2, R40, R2, R5 ;  /* 0x0000000228027224 */ /* 0x000fe200078e0205 */
[----:B------:R-:W-:Y:S02]  /*2210*/  @!P0 SEL R3, R7, R16, !P3 ;  /* 0x0000001007038207 */ /* 0x000fe40005800000 */
[----:B------:R-:W-:-:S03]  /*2220*/  IADD3 R16, PT, PT, -R5, RZ, RZ ;  /* 0x000000ff05107210 */ /* 0x000fc60007ffe1ff */
[--C-:B------:R-:W-:Y:S02]  /*2230*/  @!P0 IMAD.IADD R6, R6, 0x1, -R3.reuse ;  /* 0x0000000106068824 */ /* 0x100fe400078e0a03 */
[----:B------:R-:W-:Y:S01]  /*2240*/  @!P0 IMAD R3, R2, R19, R3 ;  /* 0x0000001302038224 */ /* 0x000fe200078e0203 */
[----:B------:R-:W-:Y:S01]  /*2250*/  IADD3 R2, PT, PT, -R7, RZ, RZ ;  /* 0x000000ff07027210 */ /* 0x000fe20007ffe1ff */
[----:B------:R-:W-:Y:S02]  /*2260*/  @!P0 IMAD R5, R40, R6, R7 ;  /* 0x0000000628058224 */ /* 0x000fe400078e0207 */
[----:B------:R-:W-:Y:S02]  /*2270*/  IMAD R11, R4, R16, R11 ;  /* 0x00000010040b7224 */ /* 0x000fe400078e020b */
[----:B------:R-:W-:Y:S02]  /*2280*/  @!P0 IMAD.MOV.U32 R7, RZ, RZ, R3 ;  /* 0x000000ffff078224 */ /* 0x000fe400078e0003 */
[----:B------:R-:W-:-:S02]  /*2290*/  IMAD R2, R18, R2, R13 ;  /* 0x0000000212027224 */ /* 0x000fc400078e020d */
[----:B------:R-:W-:Y:S02]  /*22a0*/  IMAD R11, R5, R4, R11 ;  /* 0x00000004050b7224 */ /* 0x000fe400078e020b */
[----:B------:R-:W-:Y:S02]  /*22b0*/  IMAD R13, R7, R18, R2 ;  /* 0x00000012070d7224 */ /* 0x000fe400078e0202 */
.L_x_34:
[----:B------:R-:W1:Y:S02]  /*22c0*/  LDCU UR8, c[0x0][0xb30] ;  /* 0x00016600ff0877ac */ /* 0x000e640008000800 */
[----:B-1----:R-:W-:-:S09]  /*22d0*/  UISETP.NE.AND UP0, UPT, UR8, 0x1, UPT ;  /* 0x000000010800788c */ /* 0x002fd2000bf05270 */
[----:B------:R-:W-:Y:S05]  /*22e0*/  BRA.U UP0, `(.L_x_35) ;  /* 0x0000000100407547 */ /* 0x000fea000b800000 */
[----:B------:R-:W1:Y:S08]  /*22f0*/  LDC.64 R4, c[0x0][0xb10] ;  /* 0x0002c400ff047b82 */ /* 0x000e700000000a00 */
[----:B------:R-:W2:Y:S08]  /*2300*/  LDC.64 R2, c[0x0][0xb18] ;  /* 0x0002c600ff027b82 */ /* 0x000eb00000000a00 */
[----:B------:R-:W3:Y:S08]  /*2310*/  LDC R6, c[0x0][0xb20] ;  /* 0x0002c800ff067b82 */ /* 0x000ef00000000800 */
[----:B------:R-:W4:Y:S01]  /*2320*/  LDC R16, c[0x0][0xb0c] ;  /* 0x0002c300ff107b82 */ /* 0x000f220000000800 */
[----:B-1----:R-:W-:-:S05]  /*2330*/  IMAD.HI.U32 R4, R13, R4, RZ ;  /* 0x000000040d047227 */ /* 0x002fca00078e00ff */
[----:B------:R-:W-:Y:S01]  /*2340*/  SHF.R.U32.HI R4, RZ, R5, R4 ;  /* 0x00000005ff047219 */ /* 0x000fe20000011604 */
[----:B--2---:R-:W-:Y:S01]  /*2350*/  IMAD.HI.U32 R3, R11, R3, RZ ;  /* 0x000000030b037227 */ /* 0x004fe200078e00ff */
[----:B------:R-:W-:-:S04]  /*2360*/  ISETP.NE.AND P0, PT, R2, 0x1, PT ;  /* 0x000000010200780c */ /* 0x000fc80003f05270 */
[----:B---3--:R-:W-:-:S04]  /*2370*/  SHF.R.U32.HI R6, RZ, R6, R3 ;  /* 0x00000006ff067219 */ /* 0x008fc80000011603 */
[----:B------:R-:W-:Y:S02]  /*2380*/  SEL R3, R11, R6, !P0 ;  /* 0x000000060b037207 */ /* 0x000fe40004000000 */
[----:B----4-:R-:W-:-:S04]  /*2390*/  ISETP.NE.AND P1, PT, R16, 0x1, PT ;  /* 0x000000011000780c */ /* 0x010fc80003f25270 */
[----:B------:R-:W-:-:S05]  /*23a0*/  SEL R4, R13, R4, !P1 ;  /* 0x000000040d047207 */ /* 0x000fca0004800000 */
[----:B------:R-:W-:Y:S02]  /*23b0*/  IMAD.IADD R5, R3, 0x1, -R4 ;  /* 0x0000000103057824 */ /* 0x000fe400078e0a04 */
[----:B------:R-:W-:Y:S02]  /*23c0*/  IMAD.IADD R3, R4, 0x1, -R3 ;  /* 0x0000000104037824 */ /* 0x000fe400078e0a03 */
[----:B------:R-:W-:Y:S02]  /*23d0*/  IMAD R13, R5, R16, R13 ;  /* 0x00000010050d7224 */ /* 0x000fe400078e020d */
[----:B------:R-:W-:-:S07]  /*23e0*/  IMAD R11, R3, R2, R11 ;  /* 0x00000002030b7224 */ /* 0x000fce00078e020b */
.L_x_35:
[----:B------:R-:W-:Y:S01]  /*23f0*/  VIADD R14, R14, 0x1 ;  /* 0x000000010e0e7836 */ /* 0x000fe20000000000 */
[----:B------:R-:W-:Y:S01]  /*2400*/  PLOP3.LUT P1, PT, PT, PT, PT, 0x80, 0x8 ;  /* 0x000000000008781c */ /* 0x000fe20003f2f070 */
[----:B------:R-:W-:Y:S02]  /*2410*/  IMAD.IADD R21, R13, 0x1, R96 ;  /* 0x000000010d157824 */ /* 0x000fe400078e0260 */
[----:B------:R-:W-:Y:S01]  /*2420*/  IMAD.IADD R20, R11, 0x1, R94 ;  /* 0x000000010b147824 */ /* 0x000fe200078e025e */
[----:B------:R-:W-:-:S04]  /*2430*/  ISETP.NE.AND P0, PT, R14, 0x2, PT ;  /* 0x000000020e00780c */ /* 0x000fc80003f05270 */
[----:B------:R-:W-:Y:S02]  /*2440*/  SEL R3, RZ, 0x1, P0 ;  /* 0x00000001ff037807 */ /* 0x000fe40000000000 */
[----:B------:R-:W-:Y:S02]  /*2450*/  SEL R14, R14, RZ, P0 ;  /* 0x000000ff0e0e7207 */ /* 0x000fe40000000000 */
[----:B------:R-:W-:Y:S01]  /*2460*/  LOP3.LUT R12, R12, R3, RZ, 0x3c, !PT ;  /* 0x000000030c0c7212 */ /* 0x000fe200078e3cff */
[----:B------:R-:W-:Y:S06]  /*2470*/  @P2 BRA `(.L_x_36) ;  /* 0xfffffff000982947 */ /* 0x000fec000383ffff */
[----:B------:R-:W-:Y:S01]  /*2480*/  UIADD3 UR4, UPT, UPT, UR4, 0x88, URZ ;  /* 0x0000008804047890 */ /* 0x000fe2000fffe0ff */
[----:B------:R-:W-:-:S03]  /*2490*/  SHF.L.U32 R3, R15, 0x1f, RZ ;  /* 0x0000001f0f037819 */ /* 0x000fc600000006ff */
[----:B------:R-:W-:-:S09]  /*24a0*/  ULEA UR5, UR6, UR4, 0x3 ;  /* 0x0000000406057291 */ /* 0x000fd2000f8e18ff */
[----:B------:R-:W1:Y:S02]  /*24b0*/  SYNCS.PHASECHK.TRANS64.TRYWAIT P0, [UR5], R3 ;  /* 0x00000003ff0075a7 */ /* 0x000e640008001105 */
[----:B-1----:R-:W-:Y:S05]  /*24c0*/  @!P0 BRA `(.L_x_37) ;  /* 0x0000005400988947 */ /* 0x002fea0003800000 */
.L_x_124:
[----:B------:R-:W-:-:S04]  /*24d0*/  UIADD3 UR6, UPT, UPT, UR6, 0x1, URZ ;  /* 0x0000000106067890 */ /* 0x000fc8000fffe0ff */
[----:B------:R-:W-:-:S04]  /*24e0*/  UISETP.NE.AND UP0, UPT, UR6, 0x11, UPT ;  /* 0x000000110600788c */ /* 0x000fc8000bf05270 */
[----:B------:R-:W-:Y:S02]  /*24f0*/  USEL UR7, URZ, 0x1, UP0 ;  /* 0x00000001ff077887 */ /* 0x000fe40008000000 */
[----:B------:R-:W-:-:S04]  /*2500*/  USEL UR6, UR6, URZ, UP0 ;  /* 0x000000ff06067287 */ /* 0x000fc80008000000 */
[----:B------:R-:W-:Y:S01]  /*2510*/  ULEA UR5, UR6, UR4, 0x3 ;  /* 0x0000000406057291 */ /* 0x000fe2000f8e18ff */
[----:B------:R-:W-:-:S04]  /*2520*/  LOP3.LUT R2, R15, UR7, RZ, 0x3c, !PT ;  /* 0x000000070f027c12 */ /* 0x000fc8000f8e3cff */
[----:B-1----:R-:W-:-:S04]  /*2530*/  SHF.L.U32 R3, R2, 0x1f, RZ ;  /* 0x0000001f02037819 */ /* 0x002fc800000006ff */
[----:B------:R-:W1:Y:S02]  /*2540*/  SYNCS.PHASECHK.TRANS64.TRYWAIT P0, [UR5], R3 ;  /* 0x00000003ff0075a7 */ /* 0x000e640008001105 */
[----:B-1----:R-:W-:Y:S05]  /*2550*/  @!P0 BRA `(.L_x_38) ;  /* 0x00000054008c8947 */ /* 0x002fea0003800000 */
.L_x_126:
        /* <DEDUP_REMOVED lines=9> */
.L_x_128:
        /* <DEDUP_REMOVED lines=9> */
.L_x_130:
        /* <DEDUP_REMOVED lines=9> */
.L_x_132:
        /* <DEDUP_REMOVED lines=9> */
.L_x_134:
        /* <DEDUP_REMOVED lines=9> */
.L_x_136:
        /* <DEDUP_REMOVED lines=9> */
.L_x_138:
        /* <DEDUP_REMOVED lines=9> */
.L_x_140:
        /* <DEDUP_REMOVED lines=9> */
.L_x_142:
        /* <DEDUP_REMOVED lines=9> */
.L_x_144:
        /* <DEDUP_REMOVED lines=9> */
.L_x_146:
        /* <DEDUP_REMOVED lines=9> */
.L_x_148:
        /* <DEDUP_REMOVED lines=9> */
.L_x_150:
        /* <DEDUP_REMOVED lines=9> */
.L_x_152:
        /* <DEDUP_REMOVED lines=9> */
.L_x_154:
[----:B------:R-:W-:-:S04]  /*2d40*/  UIADD3 UR6, UPT, UPT, UR6, 0x1, URZ ;  /* 0x0000000106067890 */ /* 0x000fc8000fffe0ff */
[----:B------:R-:W-:-:S04]  /*2d50*/  UISETP.NE.AND UP0, UPT, UR6, 0x11, UPT ;  /* 0x000000110600788c */ /* 0x000fc8000bf05270 */
[----:B------:R-:W-:Y:S02]  /*2d60*/  USEL UR5, URZ, 0x1, UP0 ;  /* 0x00000001ff057887 */ /* 0x000fe40008000000 */
[----:B------:R-:W-:-:S04]  /*2d70*/  USEL UR6, UR6, URZ, UP0 ;  /* 0x000000ff06067287 */ /* 0x000fc80008000000 */
[----:B------:R-:W-:Y:S01]  /*2d80*/  ULEA UR6, UR6, UR4, 0x3 ;  /* 0x0000000406067291 */ /* 0x000fe2000f8e18ff */
[----:B-1----:R-:W-:-:S04]  /*2d90*/  LOP3.LUT R3, R2, UR5, RZ, 0x3c, !PT ;  /* 0x0000000502037c12 */ /* 0x002fc8000f8e3cff */
[----:B------:R-:W-:Y:S01]  /*2da0*/  SHF.L.U32 R3, R3, 0x1f, RZ ;  /* 0x0000001f03037819 */ /* 0x000fe200000006ff */
[----:B----4-:R-:W-:-:S07]  /*2db0*/  IMAD.U32 R0, RZ, RZ, UR6 ;  /* 0x00000006ff007e24 */ /* 0x010fce000f8e00ff */
.L_x_53:
[----:B-1----:R1:W2:Y:S02]  /*2dc0*/  SYNCS.PHASECHK.TRANS64.TRYWAIT P0, [R0+URZ], R3 ;  /* 0x00000003000075a7 */ /* 0x0022a400080011ff */
[----:B--2---:R-:W-:Y:S05]  /*2dd0*/  @!P0 NANOSLEEP.SYNCS 0x989680 ;  /* 0x009896800000895d */ /* 0x004fea0003900000 */
[----:B------:R-:W2:Y:S02]  /*2de0*/  @!P0 SYNCS.PHASECHK.TRANS64 P0, [R0+URZ], R3 ;  /* 0x00000003000085a7 */ /* 0x000ea400080010ff */
[----:B--2---:R-:W-:Y:S05]  /*2df0*/  @P0 EXIT ;  /* 0x000000000000094d */ /* 0x004fea0003800000 */
[----:B------:R-:W-:Y:S05]  /*2e00*/  BRA `(.L_x_53) ;  /* 0xfffffffc00ec7947 */ /* 0x000fea000383ffff */
.L_x_18:
[----:B------:R-:W-:-:S04]  /*2e10*/  UISETP.NE.AND UP1, UPT, UR37, URZ, UPT ;  /* 0x000000ff2500728c */ /* 0x000fc8000bf25270 */
[----:B------:R-:W-:-:S09]  /*2e20*/  UISETP.NE.OR UP1, UPT, UR8, 0x1, UP1 ;  /* 0x000000010800788c */ /* 0x000fd20008f25670 */
[----:B------:R-:W-:Y:S05]  /*2e30*/  BRA.U UP1, `(.L_x_54) ;  /* 0x0000000501487547 */ /* 0x000fea000b800000 */
[----:B------:R-:W-:Y:S01]  /*2e40*/  ISETP.NE.AND P2, PT, R2, RZ, PT ;  /* 0x000000ff0200720c */ /* 0x000fe20003f45270 */
[----:B------:R-:W-:Y:S01]  /*2e50*/  IMAD.MOV.U32 R12, RZ, RZ, 0x1 ;  /* 0x00000001ff0c7424 */ /* 0x000fe200078e00ff */
[----:B------:R-:W-:Y:S02]  /*2e60*/  CS2R R10, SRZ ;  /* 0x00000000000a7805 */ /* 0x000fe4000001ff00 */
[----:B------:R-:W-:Y:S01]  /*2e70*/  CS2R R8, SRZ ;  /* 0x0000000000087805 */ /* 0x000fe2000001ff00 */
[----:B------:R-:W-:Y:S01]  /*2e80*/  UMOV UR4, 0x400 ;  /* 0x0000040000047882 */ /* 0x000fe20000000000 */
[----:B------:R-:W-:Y:S01]  /*2e90*/  UMOV UR6, URZ ;  /* 0x000000ff00067c82 */ /* 0x000fe20008000000 */
[----:B------:R-:W-:-:S12]  /*2ea0*/  ULEA UR37, UR37, UR4, 0x18 ;  /* 0x0000000425257291 */ /* 0x000fd8000f8ec0ff */
.L_x_58:
[----:B------:R-:W-:Y:S02]  /*2eb0*/  LEA R0, R8, UR37, 0x3 ;  /* 0x0000002508007c11 */ /* 0x000fe4000f8e18ff */
[----:B------:R-:W-:-:S03]  /*2ec0*/  SHF.L.U32 R5, R9, 0x1f, RZ ;  /* 0x0000001f09057819 */ /* 0x000fc600000006ff */
[----:B------:R-:W-:Y:S01]  /*2ed0*/  VIADD R4, R0, 0x1b0 ;  /* 0x000001b000047836 */ /* 0x000fe20000000000 */
[----:B------:R-:W1:Y:S02]  /*2ee0*/  SYNCS.PHASECHK.TRANS64.TRYWAIT P0, [R0+URZ+0x1a0], R5 ;  /* 0x0001a005000075a7 */ /* 0x000e6400080011ff */
[----:B-1----:R-:W-:Y:S05]  /*2ef0*/  @!P0 BRA `(.L_x_55) ;  /* 0x00000050008c8947 */ /* 0x002fea0003800000 */
.L_x_155:
[----:B------:R-:W-:Y:S01]  /*2f00*/  ULEA UR5, UR6, UR37, 0x3 ;  /* 0x0000002506057291 */ /* 0x000fe2000f8e18ff */
[----:B------:R-:W-:Y:S02]  /*2f10*/  PRMT R4, RZ, 0x654, R4 ;  /* 0x00000654ff047816 */ /* 0x000fe40000000004 */
[----:B-1----:R-:W-:Y:S01]  /*2f20*/  SHF.L.U32 R5, R12, 0x1f, RZ ;  /* 0x0000001f0c057819 */ /* 0x002fe200000006ff */
[----:B------:R-:W-:Y:S01]  /*2f30*/  UIADD3 UR4, UPT, UPT, UR5, 0x140, URZ ;  /* 0x0000014005047890 */ /* 0x000fe2000fffe0ff */
[----:B------:R1:W-:Y:S05]  /*2f40*/  SYNCS.ARRIVE.TRANS64.RED.A1T0 RZ, [R4+URZ], RZ ;  /* 0x000000ff04ff79a7 */ /* 0x0003ea00081004ff */
[----:B------:R-:W-:Y:S01]  /*2f50*/  IMAD.U32 R7, RZ, RZ, UR4 ;  /* 0x00000004ff077e24 */ /* 0x000fe2000f8e00ff */
[----:B------:R-:W2:Y:S04]  /*2f60*/  SYNCS.PHASECHK.TRANS64.TRYWAIT P0, [UR5+0x150], R5 ;  /* 0x00015005ff0075a7 */ /* 0x000ea80008001105 */
[----:B------:R-:W-:Y:S01]  /*2f70*/  PRMT R6, R2, 0x654, R7 ;  /* 0x0000065402067816 */ /* 0x000fe20000000007 */
[----:B-1----:R-:W-:Y:S01]  /*2f80*/  @!P2 IMAD.MOV.U32 R4, RZ, RZ, 0x10 ;  /* 0x00000010ff04a424 */ /* 0x002fe200078e00ff */
[----:B--2---:R-:W-:Y:S06]  /*2f90*/  @!P0 BRA `(.L_x_56) ;  /* 0x0000005000788947 */ /* 0x004fec0003800000 */
.L_x_157:
[----:B------:R-:W-:Y:S01]  /*2fa0*/  ULEA UR4, UR6, UR37, 0x4 ;  /* 0x0000002506047291 */ /* 0x000fe2000f8e20ff */
[----:B------:R-:W-:Y:S01]  /*2fb0*/  SEL R3, R6, R3, !P2 ;  /* 0x0000000306037207 */ /* 0x000fe20005000000 */
[----:B------:R-:W-:Y:S01]  /*2fc0*/  UIADD3 UR5, UPT, UPT, UR5, 0x140, URZ ;  /* 0x0000014005057890 */ /* 0x000fe2000fffe0ff */
[----:B-1----:R-:W-:Y:S01]  /*2fd0*/  LEA R0, R11, UR37, 0x3 ;  /* 0x000000250b007c11 */ /* 0x002fe2000f8e18ff */
[----:B------:R-:W-:Y:S01]  /*2fe0*/  UIADD3 UR4, UPT, UPT, UR4, 0x1d0, URZ ;  /* 0x000001d004047890 */ /* 0x000fe2000fffe0ff */
[----:B------:R-:W-:Y:S01]  /*2ff0*/  SHF.L.U32 R5, R10, 0x1f, RZ ;  /* 0x0000001f0a057819 */ /* 0x000fe200000006ff */
[----:B------:R1:W-:Y:S01]  /*3000*/  @!P2 SYNCS.ARRIVE.TRANS64.RED RZ, [R3+URZ], R4 ;  /* 0x0000000403ffa9a7 */ /* 0x0003e200080004ff */
[----:B------:R-:W-:Y:S01]  /*3010*/  UIADD3 UR6, UPT, UPT, UR6, 0x1, URZ ;  /* 0x0000000106067890 */ /* 0x000fe2000fffe0ff */
[----:B------:R-:W-:-:S03]  /*3020*/  VIADD R8, R8, 0x1 ;  /* 0x0000000108087836 */ /* 0x000fc60000000000 */
[----:B------:R-:W-:Y:S02]  /*3030*/  UISETP.NE.AND UP0, UPT, UR6, 0x2, UPT ;  /* 0x000000020600788c */ /* 0x000fe4000bf05270 */
[----:B------:R-:W-:Y:S06]  /*3040*/  UGETNEXTWORKID.BROADCAST [UR4], [UR5] ;  /* 0x00000000040073ca */ /* 0x000fec0008000100 */
[----:B------:R-:W-:Y:S01]  /*3050*/  USEL UR4, URZ, 0x1, UP0 ;  /* 0x00000001ff047887 */ /* 0x000fe20008000000 */
[----:B------:R-:W-:Y:S01]  /*3060*/  ISETP.NE.AND P0, PT, R8, 0x2, PT ;  /* 0x000000020800780c */ /* 0x000fe20003f05270 */
[----:B------:R-:W-:Y:S01]  /*3070*/  USEL UR6, UR6, URZ, UP0 ;  /* 0x000000ff06067287 */ /* 0x000fe20008000000 */
[----:B------:R-:W2:Y:S03]  /*3080*/  SYNCS.PHASECHK.TRANS64.TRYWAIT P1, [R0+URZ+0x140], R5 ;  /* 0x00014005000075a7 */ /* 0x000ea600080211ff */
[----:B------:R-:W-:Y:S01]  /*3090*/  LOP3.LUT R12, R12, UR4, RZ, 0x3c, !PT ;  /* 0x000000040c0c7c12 */ /* 0x000fe2000f8e3cff */
[----:B-12---:R-:W-:Y:S07]  /*30a0*/  @!P1 BRA `(.L_x_57) ;  /* 0x00000050004c9947 */ /* 0x006fee0003800000 */
.L_x_158:
[C---:B------:R-:W-:Y:S01]  /*30b0*/  LEA R4, R11.reuse, UR37, 0x4 ;  /* 0x000000250b047c11 */ /* 0x040fe2000f8e20ff */
[----:B-1----:R-:W-:Y:S01]  /*30c0*/  VIADD R0, R0, 0x150 ;  /* 0x0000015000007836 */ /* 0x002fe20000000000 */
[----:B------:R-:W-:Y:S01]  /*30d0*/  SEL R8, R8, RZ, P0 ;  /* 0x000000ff08087207 */ /* 0x000fe20000000000 */
[----:B------:R-:W-:-:S03]  /*30e0*/  VIADD R11, R11, 0x1 ;  /* 0x000000010b0b7836 */ /* 0x000fc60000000000 */
[----:B------:R-:W1:Y:S01]  /*30f0*/  LDS.128 R4, [R4+0x1d0] ;  /* 0x0001d00004047984 */ /* 0x000e620000000c00 */
[----:B------:R-:W-:Y:S02]  /*3100*/  PRMT R0, RZ, 0x654, R0 ;  /* 0x00000654ff007816 */ /* 0x000fe40000000000 */
[C---:B------:R-:W-:Y:S01]  /*3110*/  ISETP.NE.AND P1, PT, R11.reuse, 0x2, PT ;  /* 0x000000020b00780c */ /* 0x040fe20003f25270 */
[----:B------:R-:W-:Y:S01]  /*3120*/  @!PT LDS RZ, [RZ] ;  /* 0x00000000fffff984 */ /* 0x000fe20000000800 */
[----:B------:R-:W-:Y:S01]  /*3130*/  @!PT LDS RZ, [RZ] ;  /* 0x00000000fffff984 */ /* 0x000fe20000000800 */
[----:B------:R-:W-:Y:S01]  /*3140*/  @!PT LDS RZ, [RZ] ;  /* 0x00000000fffff984 */ /* 0x000fe20000000800 */
[----:B------:R-:W-:Y:S01]  /*3150*/  @!PT LDS RZ, [RZ] ;  /* 0x00000000fffff984 */ /* 0x000fe20000000800 */
[----:B------:R2:W-:Y:S06]  /*3160*/  MEMBAR.ALL.CTA ;  /* 0x0000000000007992 */ /* 0x0005ec0000008000 */
[----:B--2---:R-:W2:Y:S01]  /*3170*/  FENCE.VIEW.ASYNC.S ;  /* 0x00000000000073c6 */ /* 0x004ea20000000000 */
[----:B------:R-:W-:Y:S01]  /*3180*/  SEL R11, R11, RZ, P1 ;  /* 0x000000ff0b0b7207 */ /* 0x000fe20000800000 */
[----:B--2---:R2:W-:Y:S01]  /*3190*/  SYNCS.ARRIVE.TRANS64.RED.A1T0 RZ, [R0+URZ], RZ ;  /* 0x000000ff00ff79a7 */ /* 0x0045e200081004ff */
[----:B-1----:R-:W-:-:S02]  /*31a0*/  LOP3.LUT P3, RZ, R6, 0x1, RZ, 0xc0, !PT ;  /* 0x0000000106ff7812 */ /* 0x002fc4000786c0ff */
[----:B------:R-:W-:-:S04]  /*31b0*/  SEL R5, RZ, 0x1, P1 ;  /* 0x00000001ff057807 */ /* 0x000fc80000800000 */
[----:B------:R-:W-:Y:S02]  /*31c0*/  LOP3.LUT R10, R10, R5, RZ, 0x3c, !PT ;  /* 0x000000050a0a7212 */ /* 0x000fe400078e3cff */
[----:B--2---:R-:W-:-:S04]  /*31d0*/  SEL R0, RZ, 0x1, P0 ;  /* 0x00000001ff007807 */ /* 0x004fc80000000000 */
[----:B------:R-:W-:Y:S01]  /*31e0*/  LOP3.LUT R9, R9, R0, RZ, 0x3c, !PT ;  /* 0x0000000009097212 */ /* 0x000fe200078e3cff */
[----:B------:R-:W-:Y:S06]  /*31f0*/  @P3 BRA `(.L_x_58) ;  /* 0xfffffffc002c3947 */ /* 0x000fec000383ffff */
[----:B------:R-:W-:Y:S01]  /*3200*/  ULEA UR5, UR6, UR37, 0x3 ;  /* 0x0000002506057291 */ /* 0x000fe2000f8e18ff */
[----:B------:R-:W-:-:S08]  /*3210*/  SHF.L.U32 R3, R12, 0x1f, RZ ;  /* 0x0000001f0c037819 */ /* 0x000fd000000006ff */
[----:B------:R-:W1:Y:S02]  /*3220*/  SYNCS.PHASECHK.TRANS64 P0, [UR5+0x150], R3 ;  /* 0x00015003ff0075a7 */ /* 0x000e640008001005 */
[----:B-1----:R-:W-:Y:S05]  /*3230*/  @P0 BRA `(.L_x_59) ;  /* 0x0000000000080947 */ /* 0x002fea0003800000 */
[----:B------:R-:W1:Y:S02]  /*3240*/  SYNCS.PHASECHK.TRANS64.TRYWAIT P0, [UR5+0x150], R3 ;  /* 0x00015003ff0075a7 */ /* 0x000e640008001105 */
[----:B-1----:R-:W-:Y:S05]  /*3250*/  @!P0 BRA `(.L_x_60) ;  /* 0x0000004c00f48947 */ /* 0x002fea0003800000 */
.L_x_59:
[----:B------:R-:W-:-:S04]  /*3260*/  UIADD3 UR4, UPT, UPT, UR6, 0x1, URZ ;  /* 0x0000000106047890 */ /* 0x000fc8000fffe0ff */
[----:B------:R-:W-:-:S04]  /*3270*/  UISETP.NE.AND UP0, UPT, UR4, 0x2, UPT ;  /* 0x000000020400788c */ /* 0x000fc8000bf05270 */
[----:B------:R-:W-:Y:S02]  /*3280*/  USEL UR7, URZ, 0x1, UP0 ;  /* 0x00000001ff077887 */ /* 0x000fe40008000000 */
[----:B------:R-:W-:-:S04]  /*3290*/  USEL UR4, UR4, URZ, UP0 ;  /* 0x000000ff04047287 */ /* 0x000fc80008000000 */
[----:B------:R-:W-:Y:S01]  /*32a0*/  ULEA UR4, UR4, UR37, 0x3 ;  /* 0x0000002504047291 */ /* 0x000fe2000f8e18ff */
[----:B-1----:R-:W-:-:S04]  /*32b0*/  LOP3.LUT R3, R12, UR7, RZ, 0x3c, !PT ;  /* 0x000000070c037c12 */ /* 0x002fc8000f8e3cff */
[----:B------:R-:W-:-:S04]  /*32c0*/  SHF.L.U32 R0, R3, 0x1f, RZ ;  /* 0x0000001f03007819 */ /* 0x000fc800000006ff */
[----:B------:R-:W1:Y:S02]  /*32d0*/  SYNCS.PHASECHK.TRANS64 P0, [UR4+0x150], R0 ;  /* 0x00015000ff0075a7 */ /* 0x000e640008001004 */
[----:B-1----:R-:W-:Y:S05]  /*32e0*/  @P0 EXIT ;  /* 0x000000000000094d */ /* 0x002fea0003800000 */
[----:B------:R-:W-:Y:S02]  /*32f0*/  SHF.L.U32 R3, R3, 0x1f, RZ ;  /* 0x0000001f03037819 */ /* 0x000fe400000006ff */
[----:B------:R-:W-:-:S07]  /*3300*/  MOV R0, UR4 ;  /* 0x0000000400007c02 */ /* 0x000fce0008000f00 */
.L_x_61:
[----:B-1----:R1:W2:Y:S02]  /*3310*/  SYNCS.PHASECHK.TRANS64.TRYWAIT P0, [R0+URZ+0x150], R3 ;  /* 0x00015003000075a7 */ /* 0x0022a400080011ff */
[----:B--2---:R-:W-:Y:S05]  /*3320*/  @!P0 NANOSLEEP.SYNCS 0x989680 ;  /* 0x009896800000895d */ /* 0x004fea0003900000 */
[----:B------:R-:W2:Y:S02]  /*3330*/  @!P0 SYNCS.PHASECHK.TRANS64 P0, [R0+URZ+0x150], R3 ;  /* 0x00015003000085a7 */ /* 0x000ea400080010ff */
[----:B--2---:R-:W-:Y:S05]  /*3340*/  @P0 EXIT ;  /* 0x000000000000094d */ /* 0x004fea0003800000 */
[----:B------:R-:W-:Y:S05]  /*3350*/  BRA `(.L_x_61) ;  /* 0xfffffffc00ec7947 */ /* 0x000fea000383ffff */
.L_x_54:
[----:B------:R-:W-:-:S09]  /*3360*/  UISETP.NE.AND UP1, UPT, UR8, URZ, UPT ;  /* 0x000000ff0800728c */ /* 0x000fd2000bf25270 */
[----:B------:R-:W-:Y:S05]  /*3370*/  BRA.U UP1, `(.L_x_62) ;  /* 0x0000000d01907547 */ /* 0x000fea000b800000 */
[----:B------:R-:W-:Y:S01]  /*3380*/  UMOV UR4, 0x40 ;  /* 0x0000004000047882 */ /* 0x000fe20000000000 */
[----:B------:R-:W-:Y:S01]  /*3390*/  NOP ;  /* 0x0000000000007918 */ /* 0x000fe20000000000 */
[----:B------:R-:W-:Y:S01]  /*33a0*/  ULEA UR4, UR37, UR4, 0x18 ;  /* 0x0000000425047291 */ /* 0x000fe2000f8ec0ff */
[----:B------:R-:W-:Y:S02]  /*33b0*/  UMOV UR5, 0x400 ;  /* 0x0000040000057882 */ /* 0x000fe40000000000 */
[----:B------:R-:W-:-:S06]  /*33c0*/  ULEA UR37, UR37, UR5, 0x18 ;  /* 0x0000000525257291 */ /* 0x000fcc000f8ec0ff */
[----:B------:R-:W1:Y:S02]  /*33d0*/  LDS.U8 R0, [UR4+0x1c] ;  /* 0x00001c04ff007984 */ /* 0x000e640008000000 */
[----:B-1----:R-:W-:-:S13]  /*33e0*/  ISETP.NE.AND P0, PT, R0, RZ, PT ;  /* 0x000000ff0000720c */ /* 0x002fda0003f05270 */
[----:B------:R-:W-:Y:S05]  /*33f0*/  @P0 BRA `(.L_x_63) ;  /* 0x0000000000580947 */ /* 0x000fea0003800000 */
[----:B------:R-:W-:-:S13]  /*3400*/  ELECT P0, URZ, PT ;  /* 0x0000000000ff782f */ /* 0x000fda0003800000 */
[----:B------:R-:W-:Y:S05]  /*3410*/  @!P0 BRA `(.L_x_64) ;  /* 0x0000000000608947 */ /* 0x000fea0003800000 */
[----:B------:R-:W-:Y:S01]  /*3420*/  UMOV UR5, 0x10 ;  /* 0x0000001000057882 */ /* 0x000fe20000000000 */
[----:B------:R-:W-:Y:S01]  /*3430*/  HFMA2 R0, -RZ, RZ, 0, 5.9604644775390625e-08 ;  /* 0x00000001ff007431 */ /* 0x000fe200000001ff */
[----:B------:R-:W-:-:S03]  /*3440*/  MOV R2, 0xffff ;  /* 0x0000ffff00027802 */ /* 0x000fc60000000f00 */
[----:B------:R-:W-:Y:S04]  /*3450*/  DEPBAR.LE SB1, 0x36 ;  /* 0x00009d800000791a */ /* 0x000fe80000000000 */
[----:B------:R-:W1:Y:S02]  /*3460*/  UTCATOMSWS.FIND_AND_SET.ALIGN UP0, UR5, UR5 ;  /* 0x00000005000575e3 */ /* 0x000e640008000800 */
[----:B-1----:R-:W-:Y:S01]  /*3470*/  MOV R3, UR5 ;  /* 0x0000000500037c02 */ /* 0x002fe20008000f00 */
[----:B------:R-:W-:Y:S06]  /*3480*/  BRA.U UP0, `(.L_x_65) ;  /* 0x0000000100187547 */ /* 0x000fec000b800000 */
.L_x_66:
[----:B------:R-:W-:Y:S05]  /*3490*/  NANOSLEEP 0x64 ;  /* 0x000000640000795d */ /* 0x000fea0003800000 */
[----:B------:R-:W-:-:S05]  /*34a0*/  UMOV UR5, 0x10 ;  /* 0x0000001000057882 */ /* 0x000fca0000000000 */
[----:B------:R-:W-:Y:S04]  /*34b0*/  DEPBAR.LE SB1, 0x36 ;  /* 0x00009d800000791a */ /* 0x000fe80000000000 */
[----:B------:R-:W1:Y:S02]  /*34c0*/  UTCATOMSWS.FIND_AND_SET.ALIGN UP0, UR5, UR5 ;  /* 0x00000005000575e3 */ /* 0x000e640008000800 */
[----:B-1----:R-:W-:Y:S01]  /*34d0*/  MOV R3, UR5 ;  /* 0x0000000500037c02 */ /* 0x002fe20008000f00 */
[----:B------:R-:W-:Y:S05]  /*34e0*/  BRA.U !UP0, `(.L_x_66) ;  /* 0xfffffffd08e87547 */ /* 0x000fea000b83ffff */
.L_x_65:
[-C--:B------:R-:W-:Y:S02]  /*34f0*/  SHF.L.U32 R2, R2, R3.reuse, RZ ;  /* 0x0000000302027219 */ /* 0x080fe400000006ff */
[----:B------:R-:W-:Y:S01]  /*3500*/  SHF.L.U32 R0, R0, R3, RZ ;  /* 0x0000000300007219 */ /* 0x000fe200000006ff */
[----:B------:R-:W-:Y:S02]  /*3510*/  IMAD.SHL.U32 R3, R3, 0x20, RZ ;  /* 0x0000002003037824 */ /* 0x000fe400078e00ff */
[----:B------:R1:W-:Y:S04]  /*3520*/  ATOMS.OR RZ, [UR4+0x14], R2 ;  /* 0x00001402ffff798c */ /* 0x0003e8000b000004 */
[----:B------:R1:W-:Y:S04]  /*3530*/  ATOMS.OR RZ, [UR4+0x18], R0 ;  /* 0x00001800ffff798c */ /* 0x0003e8000b000004 */
[----:B------:R1:W-:Y:S01]  /*3540*/  STS [UR37+0x1f0], R3 ;  /* 0x0001f003ff007988 */ /* 0x0003e20008000825 */
[----:B------:R-:W-:Y:S05]  /*3550*/  BRA `(.L_x_64) ;  /* 0x0000000000107947 */ /* 0x000fea0003800000 */
.L_x_63:
[----:B------:R-:W-:Y:S02]  /*3560*/  MOV R0, 0xffffffff ;  /* 0xffffffff00007802 */ /* 0x000fe40000000f00 */
[----:B------:R-:W-:-:S03]  /*3570*/  MOV R2, 0x35a0 ;  /* 0x000035a000027802 */ /* 0x000fc60000000f00 */
[----:B------:R1:W-:Y:S04]  /*3580*/  STS [UR37+0x1f0], R0 ;  /* 0x0001f000ff007988 */ /* 0x0003e80008000825 */
[----:B-1-3-5:R-:W-:Y:S05]  /*3590*/  CALL.REL.NOINC `($__internal_1_$__cuda_sm10x_tcgen05_guardrail_trap_phase_invalid_during_alloc) ;  /* 0x0000005000b07944 */ /* 0x02afea0003c00000 */
.L_x_64:
[----:B------:R-:W-:Y:S05]  /*35a0*/  WARPSYNC.ALL ;  /* 0x0000000000007948 */ /* 0x000fea0003800000 */
[----:B------:R-:W2:Y:S01]  /*35b0*/  S2UR UR6, SR_CgaCtaId ;  /* 0x00000000000679c3 */ /* 0x000ea20000008800 */
[----:B------:R-:W-:Y:S01]  /*35c0*/  UMOV UR4, 0x400 ;  /* 0x0000040000047882 */ /* 0x000fe20000000000 */
[----:B------:R-:W-:-:S06]  /*35d0*/  NOP ;  /* 0x0000000000007918 */ /* 0x000fcc0000000000 */
[----:B------:R-:W-:Y:S06]  /*35e0*/  BAR.ARV 0x6, 0xa0 ;  /* 0x0182800000007b1d */ /* 0x000fec0000002000 */
[----:B------:R-:W4:Y:S01]  /*35f0*/  LDCU UR7, c[0x0][0x38c] ;  /* 0x00007180ff0777ac */ /* 0x000f220008000800 */
[----:B------:R-:W-:Y:S01]  /*3600*/  IMAD.MOV.U32 R11, RZ, RZ, 0x1 ;  /* 0x00000001ff0b7424 */ /* 0x000fe200078e00ff */
[----:B------:R-:W-:Y:S01]  /*3610*/  CS2R R8, SRZ ;  /* 0x0000000000087805 */ /* 0x000fe2000001ff00 */
[----:B------:R-:W-:Y:S01]  /*3620*/  IMAD.MOV.U32 R10, RZ, RZ, RZ ;  /* 0x000000ffff0a7224 */ /* 0x000fe200078e00ff */
[----:B------:R-:W-:Y:S01]  /*3630*/  UMOV UR17, URZ ;  /* 0x000000ff00117c82 */ /* 0x000fe20008000000 */
[----:B------:R-:W-:Y:S01]  /*3640*/  UMOV UR16, URZ ;  /* 0x000000ff00107c82 */ /* 0x000fe20008000000 */
[----:B------:R-:W-:Y:S01]  /*3650*/  UMOV UR22, 0x0 ;  /* 0x0000000000167882 */ /* 0x000fe20000000000 */
[----:B------:R-:W-:Y:S01]  /*3660*/  UMOV UR23, 0x4208410 ;  /* 0x0420841000177882 */ /* 0x000fe20000000000 */
[----:B------:R-:W-:Y:S01]  /*3670*/  UMOV UR20, 0x0 ;  /* 0x0000000000147882 */ /* 0x000fe20000000000 */
[----:B------:R-:W-:Y:S01]  /*3680*/  UMOV UR21, 0x4208410 ;  /* 0x0420841000157882 */ /* 0x000fe20000000000 */
[----:B--2---:R-:W-:Y:S01]  /*3690*/  ULEA UR6, UR6, UR4, 0x18 ;  /* 0x0000000406067291 */ /* 0x004fe2000f8ec0ff */
[----:B------:R-:W2:Y:S03]  /*36a0*/  LDCU UR4, c[0x0][0x38c] ;  /* 0x00007180ff0477ac */ /* 0x000ea60008000800 */
[----:B------:R-:W-:-:S02]  /*36b0*/  UIADD3 UR11, UPT, UPT, UR6, 0x15400, URZ ;  /* 0x00015400060b7890 */ /* 0x000fc4000fffe0ff */
[----:B----4-:R-:W-:-:S03]  /*36c0*/  UIADD3 UR7, UPT, UPT, UR7, 0x3f, URZ ;  /* 0x0000003f07077890 */ /* 0x010fc6000fffe0ff */
[----:B-1----:R-:W1:Y:S01]  /*36d0*/  LDS R0, [UR6+0x1f0] ;  /* 0x0001f006ff007984 */ /* 0x002e620008000800 */
[----:B------:R-:W-:Y:S02]  /*36e0*/  UIADD3 UR18, UPT, UPT, UR6, 0x4400, URZ ;  /* 0x0000440006127890 */ /* 0x000fe4000fffe0ff */
[----:B------:R-:W-:Y:S02]  /*36f0*/  USHF.R.S32.HI UR5, URZ, 0x1f, UR7 ;  /* 0x0000001fff057899 */ /* 0x000fe40008011407 */
[----:B------:R-:W-:Y:S02]  /*3700*/  USHF.R.U32.HI UR11, URZ, 0x4, UR11 ;  /* 0x00000004ff0b7899 */ /* 0x000fe4000801160b */
[----:B------:R-:W-:Y:S02]  /*3710*/  ULEA.HI UR5, UR5, UR7, URZ, 0x6 ;  /* 0x0000000705057291 */ /* 0x000fe4000f8f30ff */
[----:B------:R-:W-:Y:S02]  /*3720*/  USHF.R.U32.HI UR18, URZ, 0x4, UR18 ;  /* 0x00000004ff127899 */ /* 0x000fe40008011612 */
[----:B------:R-:W-:-:S02]  /*3730*/  USHF.R.S32.HI UR5, URZ, 0x6, UR5 ;  /* 0x00000006ff057899 */ /* 0x000fc40008011405 */
[----:B------:R-:W-:Y:S02]  /*3740*/  ULOP3.LUT UR11, UR11, 0x3fff, URZ, 0xc0, !UPT ;  /* 0x00003fff0b0b7892 */ /* 0x000fe4000f8ec0ff */
[----:B------:R-:W-:Y:S02]  /*3750*/  UISETP.LT.AND UP0, UPT, UR5, 0x1, UPT ;  /* 0x000000010500788c */ /* 0x000fe4000bf01270 */
[----:B------:R-:W-:Y:S02]  /*3760*/  ULOP3.LUT UR18, UR18, 0x3fff, URZ, 0xc0, !UPT ;  /* 0x00003fff12127892 */ /* 0x000fe4000f8ec0ff */
[----:B------:R-:W-:Y:S02]  /*3770*/  USEL UR10, UR5, 0x1, !UP0 ;  /* 0x00000001050a7887 */ /* 0x000fe4000c000000 */
[----:B------:R-:W-:Y:S02]  /*3780*/  ULOP3.LUT UR11, UR11, 0x10000, URZ, 0xfc, !UPT ;  /* 0x000100000b0b7892 */ /* 0x000fe4000f8efcff */
[----:B------:R-:W-:-:S02]  /*3790*/  UIADD3 UR10, UPT, UPT, -UR10, URZ, URZ ;  /* 0x000000ff0a0a7290 */ /* 0x000fc4000fffe1ff */
[----:B--2---:R-:W-:Y:S01]  /*37a0*/  UISETP.GE.AND UP3, UPT, UR4, 0x1, UPT ;  /* 0x000000010400788c */ /* 0x004fe2000bf66270 */
[----:B-1----:R-:W-:-:S15]  /*37b0*/  R2UR UR19, R0 ;  /* 0x00000000001372ca */ /* 0x002fde00000e0000 */
.L_x_73:
[----:B------:R-:W-:Y:S02]  /*37c0*/  LEA R0, R10, UR6, 0x3 ;  /* 0x000000060a007c11 */ /* 0x000fe4000f8e18ff */
[----:B------:R-:W-:Y:S02]  /*37d0*/  SHF.L.U32 R5, R9, 0x1f, RZ ;  /* 0x0000001f09057819 */ /* 0x000fe400000006ff */
[----:B------:R-:W-:Y:S01]  /*37e0*/  PLOP3.LUT P0, PT, PT, PT, UP3, 0x80, 0x8 ;  /* 0x000000000008781c */ /* 0x000fe20003f0f038 */
[----:B------:R-:W-:Y:S01]  /*37f0*/  VIADD R3, R0, 0x150 ;  /* 0x0000015000037836 */ /* 0x000fe20000000000 */
[----:B-1----:R-:W1:Y:S02]  /*3800*/  SYNCS.PHASECHK.TRANS64.TRYWAIT P1, [R0+URZ+0x140], R5 ;  /* 0x00014005000075a7 */ /* 0x002e6400080211ff */
[----:B-1--4-:R-:W-:Y:S09]  /*3810*/  @!P1 BRA `(.L_x_67) ;  /* 0x00000048009c9947 */ /* 0x012ff20003800000 */
.L_x_160:
[----:B------:R-:W-:Y:S01]  /*3820*/  LEA R4, R10, UR6, 0x4 ;  /* 0x000000060a047c11 */ /* 0x000fe2000f8e20ff */
[----:B------:R-:W-:Y:S01]  /*3830*/  @UP3 ULEA UR4, UR16, UR6, 0x3 ;  /* 0x0000000610043291 */ /* 0x000fe2000f8e18ff */
[----:B------:R-:W-:Y:S01]  /*3840*/  PLOP3.LUT P2, PT, PT, PT, PT, 0x80, 0x8 ;  /* 0x000000000008781c */ /* 0x000fe20003f4f070 */
[----:B------:R-:W-:Y:S01]  /*3850*/  ULEA UR8, UR17, UR6, 0x3 ;  /* 0x0000000611087291 */ /* 0x000fe2000f8e18ff */
[----:B------:R-:W-:Y:S02]  /*3860*/  PRMT R3, RZ, 0x654, R3 ;  /* 0x00000654ff037816 */ /* 0x000fe40000000003 */
[----:B-1----:R-:W1:Y:S01]  /*3870*/  LDS.128 R4, [R4+0x1d0] ;  /* 0x0001d00004047984 */ /* 0x002e620000000c00 */
[----:B------:R-:W-:Y:S02]  /*3880*/  @P0 SHF.L.U32 R2, R8, 0x1f, RZ ;  /* 0x0000001f08020819 */ /* 0x000fe400000006ff */
[----:B------:R-:W-:Y:S01]  /*3890*/  SHF.L.U32 R0, R11, 0x1f, RZ ;  /* 0x0000001f0b007819 */ /* 0x000fe200000006ff */
[----:B------:R-:W-:Y:S01]  /*38a0*/  @!PT LDS RZ, [RZ] ;  /* 0x00000000fffff984 */ /* 0x000fe20000000800 */
[----:B------:R-:W-:Y:S01]  /*38b0*/  @!PT LDS RZ, [RZ] ;  /* 0x00000000fffff984 */ /* 0x000fe20000000800 */
[----:B------:R-:W-:Y:S01]  /*38c0*/  @!PT LDS RZ, [RZ] ;  /* 0x00000000fffff984 */ /* 0x000fe20000000800 */
[----:B------:R-:W-:Y:S01]  /*38d0*/  @!PT LDS RZ, [RZ] ;  /* 0x00000000fffff984 */ /* 0x000fe20000000800 */
[----:B------:R2:W-:Y:S06]  /*38e0*/  MEMBAR.ALL.CTA ;  /* 0x0000000000007992 */ /* 0x0005ec0000008000 */
[----:B--2---:R-:W2:Y:S02]  /*38f0*/  FENCE.VIEW.ASYNC.S ;  /* 0x00000000000073c6 */ /* 0x004ea40000000000 */
[----:B--2---:R2:W-:Y:S01]  /*3900*/  SYNCS.ARRIVE.TRANS64.RED.A1T0 RZ, [R3+URZ], RZ ;  /* 0x000000ff03ff79a7 */ /* 0x0045e200081004ff */
[----:B------:R2:W4:Y:S01]  /*3910*/  @P0 SYNCS.PHASECHK.TRANS64.TRYWAIT P2, [UR4], R2 ;  /* 0x00000002ff0005a7 */ /* 0x0005220008041104 */
[----:B------:R-:W-:Y:S01]  /*3920*/  ULEA.HI UR4, UR17, UR17, URZ, 0x1 ;  /* 0x0000001111047291 */ /* 0x000fe2000f8f08ff */
[----:B-1----:R-:W-:-:S03]  /*3930*/  LOP3.LUT P1, RZ, R6, 0x1, RZ, 0xc0, !PT ;  /* 0x0000000106ff7812 */ /* 0x002fc6000782c0ff */
[----:B------:R-:W-:Y:S02]  /*3940*/  USHF.L.U32 UR9, UR4, 0x6, URZ ;  /* 0x0000000604097899 */ /* 0x000fe400080006ff */
[----:B------:R-:W-:Y:S02]  /*3950*/  ULOP3.LUT UR4, UR4, 0xffe, URZ, 0xc0, !UPT ;  /* 0x00000ffe04047892 */ /* 0x000fe4000f8ec0ff */
[----:B------:R-:W-:Y:S02]  /*3960*/  ULOP3.LUT UR9, UR9, 0xffffff80, URZ, 0xc0, !UPT ;  /* 0xffffff8009097892 */ /* 0x000fe4000f8ec0ff */
[----:B------:R-:W-:Y:S02]  /*3970*/  UIADD3 UR4, UPT, UPT, -UR4, UR17, URZ ;  /* 0x0000001104047290 */ /* 0x000fe4000fffe1ff */
[----:B------:R-:W-:Y:S01]  /*3980*/  UIADD3 UR9, UPT, UPT, UR19, UR9, URZ ;  /* 0x0000000913097290 */ /* 0x000fe2000fffe0ff */
[----:B------:R-:W1:Y:S03]  /*3990*/  SYNCS.PHASECHK.TRANS64.TRYWAIT P0, [UR8+0x180], R0 ;  /* 0x00018000ff0075a7 */ /* 0x000e660008001108 */
[----:B------:R-:W-:Y:S01]  /*39a0*/  ULEA UR9, UR4, UR9, 0x14 ;  /* 0x0000000904097291 */ /* 0x000fe2000f8ea0ff */
[----:B-12-4-:R-:W-:Y:S11]  /*39b0*/  @!P0 BRA `(.L_x_68) ;  /* 0x0000004800488947 */ /* 0x016ff60003800000 */
.L_x_162:
[----:B------:R-:W-:Y:S01]  /*39c0*/  IADD3 R10, PT, PT, R10, 0x1, RZ ;  /* 0x000000010a0a7810 */ /* 0x000fe20007ffe0ff */
[----:B------:R-:W-:Y:S06]  /*39d0*/  BRA.U !UP3, `(.L_x_69) ;  /* 0x000000010b987547 */ /* 0x000fec000b800000 */
[----:B------:R-:W-:Y:S01]  /*39e0*/  UPLOP3.LUT UP4, UPT, UPT, UPT, UPT, 0x40, 0x4 ;  /* 0x000000000004789c */ /* 0x000fe20003f8e870 */
[----:B------:R-:W-:Y:S01]  /*39f0*/  UMOV UR15, UR10 ;  /* 0x0000000a000f7c82 */ /* 0x000fe20008000000 */
[----:B------:R-:W-:Y:S01]  /*3a00*/  UMOV UR14, UR5 ;  /* 0x00000005000e7c82 */ /* 0x000fe20008000000 */
[----:B------:R-:W-:-:S08]  /*3a10*/  UMOV UR13, UR16 ;  /* 0x00000010000d7c82 */ /* 0x000fd00008000000 */
.L_x_72:
[----:B------:R-:W-:Y:S02]  /*3a20*/  UIADD3 UR15, UPT, UPT, UR15, 0x1, URZ ;  /* 0x000000010f0f7890 */ /* 0x000fe4000fffe0ff */
[----:B--2---:R-:W-:Y:S02]  /*3a30*/  ULEA UR7, UR13, UR6, 0x3 ;  /* 0x000000060d077291 */ /* 0x004fe4000f8e18ff */
[----:B------:R-:W-:Y:S01]  /*3a40*/  UISETP.NE.AND UP0, UPT, UR15, URZ, UPT ;  /* 0x000000ff0f00728c */ /* 0x000fe2000bf05270 */
[----:B----4-:R-:W-:Y:S10]  /*3a50*/  @P2 BRA `(.L_x_70) ;  /* 0x00000000000c2947 */ /* 0x010ff40003800000 */
[----:B-1----:R-:W-:Y:S04]  /*3a60*/  SHF.L.U32 R3, R8, 0x1f, RZ ;  /* 0x0000001f08037819 */ /* 0x002fe800000006ff */
[----:B------:R-:W1:Y:S02]  /*3a70*/  SYNCS.PHASECHK.TRANS64.TRYWAIT P0, [UR7], R3 ;  /* 0x00000003ff0075a7 */ /* 0x000e640008001107 */
[----:B-1----:R-:W-:Y:S05]  /*3a80*/  @!P0 BRA `(.L_x_71) ;  /* 0x00000048002c8947 */ /* 0x002fea0003800000 */
.L_x_70:
[----:B------:R-:W-:Y:S01]  /*3a90*/  UISETP.NE.AND UP1, UPT, UR14, 0x1, UPT ;  /* 0x000000010e00788c */ /* 0x000fe2000bf25270 */
[----:B------:R-:W-:Y:S01]  /*3aa0*/  PLOP3.LUT P2, PT, PT, PT, PT, 0x80, 0x8 ;  /* 0x000000000008781c */ /* 0x000fe20003f4f070 */
[----:B------:R-:W-:Y:S02]  /*3ab0*/  UIADD3 UR16, UPT, UPT, UR13, 0x1, URZ ;  /* 0x000000010d107890 */ /* 0x000fe4000fffe0ff */
[----:B------:R-:W-:Y:S02]  /*3ac0*/  ULEA UR24, UR13, UR18, 0x8 ;  /* 0x000000120d187291 */ /* 0x000fe4000f8e40ff */
[----:B------:R-:W-:Y:S01]  /*3ad0*/  UISETP.NE.AND UP2, UPT, UR16, 0x11, UPT ;  /* 0x000000111000788c */ /* 0x000fe2000bf45270 */
[----:B------:R-:W-:Y:S01]  /*3ae0*/  PLOP3.LUT P0, PT, PT, PT, UP1, 0x80, 0x8 ;  /* 0x000000000008781c */ /* 0x000fe20003f0f018 */
[----:B------:R-:W-:Y:S02]  /*3af0*/  ULEA UR26, UR13, UR11, 0x9 ;  /* 0x0000000b0d1a7291 */ /* 0x000fe4000f8e48ff */
[----:B------:R-:W-:Y:S02]  /*3b00*/  USEL UR12, URZ, 0x1, UP2 ;  /* 0x00000001ff0c7887 */ /* 0x000fe40009000000 */
[----:B------:R-:W-:Y:S02]  /*3b10*/  USEL UR16, UR16, URZ, UP2 ;  /* 0x000000ff10107287 */ /* 0x000fe40009000000 */
[----:B------:R-:W-:Y:S02]  /*3b20*/  UIADD3 UR30, UPT, UPT, UR24, 0x80, URZ ;  /* 0x00000080181e7890 */ /* 0x000fe4000fffe0ff */
[----:B------:R-:W-:Y:S01]  /*3b30*/  @UP1 ULEA UR4, UR16, UR6, 0x3 ;  /* 0x0000000610041291 */ /* 0x000fe2000f8e18ff */
[----:B------:R-:W-:Y:S01]  /*3b40*/  LOP3.LUT R8, R8, UR12, RZ, 0x3c, !PT ;  /* 0x0000000c08087c12 */ /* 0x000fe2000f8e3cff */
[----:B------:R-:W-:Y:S02]  /*3b50*/  UIADD3 UR28, UPT, UPT, UR26, 0x2, URZ ;  /* 0x000000021a1c7890 */ /* 0x000fe4000fffe0ff */
[----:B------:R-:W-:Y:S01]  /*3b60*/  UIADD3 UR7, UPT, UPT, UR7, 0x88, URZ ;  /* 0x0000008807077890 */ /* 0x000fe2000fffe0ff */
[----:B-1----:R-:W-:Y:S01]  /*3b70*/  @P0 SHF.L.U32 R0, R8, 0x1f, RZ ;  /* 0x0000001f08000819 */ /* 0x002fe200000006ff */
[----:B------:R-:W-:Y:S01]  /*3b80*/  UMOV UR25, 0x80004020 ;  /* 0x8000402000197882 */ /* 0x000fe20000000000 */
[----:B------:R-:W-:Y:S01]  /*3b90*/  UMOV UR27, 0x80004020 ;  /* 0x80004020001b7882 */ /* 0x000fe20000000000 */
[----:B------:R-:W-:Y:S01]  /*3ba0*/  UMOV UR31, 0x80004020 ;  /* 0x80004020001f7882 */ /* 0x000fe20000000000 */
[----:B------:R2:W4:Y:S01]  /*3bb0*/  @P0 SYNCS.PHASECHK.TRANS64.TRYWAIT P2, [UR4], R0 ;  /* 0x00000000ff0005a7 */ /* 0x0005220008041104 */
[----:B------:R-:W-:Y:S01]  /*3bc0*/  UIADD3 UR14, UPT, UPT, UR14, -0x1, URZ ;  /* 0xffffffff0e0e7890 */ /* 0x000fe2000fffe0ff */
[----:B------:R2:W-:Y:S01]  /*3bd0*/  UTCQMMA gdesc[UR24], gdesc[UR26], tmem[UR9], tmem[UR22], idesc[UR23], UP4 ;  /* 0x00ff161a180075ea */ /* 0x0005e2000a000309 */
[----:B------:R-:W-:Y:S01]  /*3be0*/  UPLOP3.LUT UP4, UPT, UPT, UPT, UPT, 0x80, 0x8 ;  /* 0x000000000008789c */ /* 0x000fe20003f8f070 */
[----:B------:R-:W-:Y:S01]  /*3bf0*/  UMOV UR29, 0x80004020 ;  /* 0x80004020001d7882 */ /* 0x000fe20000000000 */
[----:B------:R-:W-:Y:S01]  /*3c00*/  UMOV UR13, UR16 ;  /* 0x00000010000d7c82 */ /* 0x000fe20008000000 */
[----:B------:R2:W-:Y:S01]  /*3c10*/  UTCQMMA gdesc[UR30], gdesc[UR28], tmem[UR9], tmem[UR20], idesc[UR21], UPT ;  /* 0x00ff141c1e0075ea */ /* 0x0005e2000b800309 */
[----:B------:R2:W-:Y:S01]  /*3c20*/  UTCBAR [UR7], URZ ;  /* 0x000000ff070073e9 */ /* 0x0005e200080000ff */
[----:B------:R-:W-:Y:S06]  /*3c30*/  BRA.U UP0, `(.L_x_72) ;  /* 0xfffffffd00787547 */ /* 0x000fec000b83ffff */
.L_x_69:
[----:B------:R-:W-:Y:S01]  /*3c40*/  UIADD3 UR17, UPT, UPT, UR17, 0x1, URZ ;  /* 0x0000000111117890 */ /* 0x000fe2000fffe0ff */
[C---:B------:R-:W-:Y:S01]  /*3c50*/  ISETP.NE.AND P0, PT, R10.reuse, 0x2, PT ;  /* 0x000000020a00780c */ /* 0x040fe20003f05270 */
[----:B------:R-:W-:Y:S02]  /*3c60*/  UIADD3 UR8, UPT, UPT, UR8, 0x160, URZ ;  /* 0x0000016008087890 */ /* 0x000fe4000fffe0ff */
[----:B------:R-:W-:Y:S01]  /*3c70*/  UISETP.NE.AND UP0, UPT, UR17, 0x4, UPT ;  /* 0x000000041100788c */ /* 0x000fe2000bf05270 */
[----:B-12---:R-:W-:Y:S02]  /*3c80*/  SEL R0, RZ, 0x1, P0 ;  /* 0x00000001ff007807 */ /* 0x006fe40000000000 */
[----:B------:R-:W-:Y:S01]  /*3c90*/  SEL R10, R10, RZ, P0 ;  /* 0x000000ff0a0a7207 */ /* 0x000fe20000000000 */
[----:B------:R-:W-:Y:S01]  /*3ca0*/  USEL UR4, URZ, 0x1, UP0 ;  /* 0x00000001ff047887 */ /* 0x000fe20008000000 */
[----:B------:R-:W-:Y:S01]  /*3cb0*/  LOP3.LUT R9, R9, R0, RZ, 0x3c, !PT ;  /* 0x0000000009097212 */ /* 0x000fe200078e3cff */
[----:B------:R-:W-:Y:S01]  /*3cc0*/  USEL UR17, UR17, URZ, UP0 ;  /* 0x000000ff11117287 */ /* 0x000fe20008000000 */
[----:B------:R1:W-:Y:S03]  /*3cd0*/  UTCBAR [UR8], URZ ;  /* 0x000000ff080073e9 */ /* 0x0003e600080000ff */
[----:B------:R-:W-:Y:S01]  /*3ce0*/  LOP3.LUT R11, R11, UR4, RZ, 0x3c, !PT ;  /* 0x000000040b0b7c12 */ /* 0x000fe2000f8e3cff */
[----:B------:R-:W-:Y:S07]  /*3cf0*/  @P1 BRA `(.L_x_73) ;  /* 0xfffffff800b01947 */ /* 0x000fee000383ffff */
[----:B------:R-:W2:Y:S01]  /*3d00*/  S2UR UR4, SR_CgaCtaId ;  /* 0x00000000000479c3 */ /* 0x000ea20000008800 */
[----:B------:R-:W-:Y:S01]  /*3d10*/  ELECT P0, URZ, PT ;  /* 0x0000000000ff782f */ /* 0x000fe20003800000 */
[----:B------:R-:W-:Y:S01]  /*3d20*/  IMAD.MOV.U32 R0, RZ, RZ, 0x1 ;  /* 0x00000001ff007424 */ /* 0x000fe200078e00ff */
[----:B------:R-:W-:Y:S01]  /*3d30*/  UIADD3 UR6, UPT, UPT, UR6, 0x180, URZ ;  /* 0x0000018006067890 */ /* 0x000fe2000fffe0ff */
[----:B------:R-:W-:Y:S01]  /*3d40*/  SHF.L.U32 R3, R11, 0x1f, RZ ;  /* 0x0000001f0b037819 */ /* 0x000fe200000006ff */
[----:B------:R-:W-:-:S03]  /*3d50*/  UMOV UR5, 0x40 ;  /* 0x0000004000057882 */ /* 0x000fc60000000000 */
[----:B------:R-:W-:Y:S01]  /*3d60*/  UVIRTCOUNT.DEALLOC.SMPOOL 0x80 ;  /* 0x000000800000784c */ /* 0x000fe20000000000 */
[----:B--2---:R-:W-:Y:S02]  /*3d70*/  ULEA UR4, UR4, UR5, 0x18 ;  /* 0x0000000504047291 */ /* 0x004fe4000f8ec0ff */
[----:B------:R-:W-:-:S07]  /*3d80*/  ULEA UR5, UR17, UR6, 0x3 ;  /* 0x0000000611057291 */ /* 0x000fce000f8e18ff */
[----:B------:R2:W-:Y:S02]  /*3d90*/  @P0 STS.U8 [UR4+0x1c], R0 ;  /* 0x00001c00ff000988 */ /* 0x0005e40008000004 */
[----:B------:R-:W3:Y:S02]  /*3da0*/  SYNCS.PHASECHK.TRANS64.TRYWAIT P0, [UR5], R3 ;  /* 0x00000003ff0075a7 */ /* 0x000ee40008001105 */
[----:B--23--:R-:W-:Y:S05]  /*3db0*/  @!P0 BRA `(.L_x_74) ;  /* 0x0000004400788947 */ /* 0x00cfea0003800000 */
.L_x_165:
[----:B------:R-:W-:-:S04]  /*3dc0*/  UIADD3 UR7, UPT, UPT, UR17, 0x1, URZ ;  /* 0x0000000111077890 */ /* 0x000fc8000fffe0ff */
[----:B------:R-:W-:-:S04]  /*3dd0*/  UISETP.NE.AND UP0, UPT, UR7, 0x4, UPT ;  /* 0x000000040700788c */ /* 0x000fc8000bf05270 */
[----:B-1----:R-:W-:Y:S02]  /*3de0*/  USEL UR8, URZ, 0x1, UP0 ;  /* 0x00000001ff087887 */ /* 0x002fe40008000000 */
[----:B------:R-:W-:-:S04]  /*3df0*/  USEL UR7, UR7, URZ, UP0 ;  /* 0x000000ff07077287 */ /* 0x000fc80008000000 */
[----:B------:R-:W-:Y:S01]  /*3e00*/  ULEA UR5, UR7, UR6, 0x3 ;  /* 0x0000000607057291 */ /* 0x000fe2000f8e18ff */
[----:B------:R-:W-:-:S04]  /*3e10*/  LOP3.LUT R2, R11, UR8, RZ, 0x3c, !PT ;  /* 0x000000080b027c12 */ /* 0x000fc8000f8e3cff */
[----:B--2---:R-:W-:-:S04]  /*3e20*/  SHF.L.U32 R3, R2, 0x1f, RZ ;  /* 0x0000001f02037819 */ /* 0x004fc800000006ff */
[----:B------:R-:W1:Y:S02]  /*3e30*/  SYNCS.PHASECHK.TRANS64.TRYWAIT P0, [UR5], R3 ;  /* 0x00000003ff0075a7 */ /* 0x000e640008001105 */
[----:B-1----:R-:W-:Y:S05]  /*3e40*/  @!P0 BRA `(.L_x_75) ;  /* 0x00000044006c8947 */ /* 0x002fea0003800000 */
.L_x_167:
        /* <DEDUP_REMOVED lines=9> */
.L_x_169:
[----:B------:R-:W-:-:S04]  /*3ee0*/  UIADD3 UR7, UPT, UPT, UR7, 0x1, URZ ;  /* 0x0000000107077890 */ /* 0x000fc8000fffe0ff */
[----:B------:R-:W-:-:S04]  /*3ef0*/  UISETP.NE.AND UP0, UPT, UR7, 0x4, UPT ;  /* 0x000000040700788c */ /* 0x000fc8000bf05270 */
[----:B------:R-:W-:Y:S02]  /*3f00*/  USEL UR5, URZ, 0x1, UP0 ;  /* 0x00000001ff057887 */ /* 0x000fe40008000000 */
[----:B------:R-:W-:-:S04]  /*3f10*/  USEL UR7, UR7, URZ, UP0 ;  /* 0x000000ff07077287 */ /* 0x000fc80008000000 */
[----:B------:R-:W-:Y:S01]  /*3f20*/  ULEA UR7, UR7, UR6, 0x3 ;  /* 0x0000000607077291 */ /* 0x000fe2000f8e18ff */
[----:B-1----:R-:W-:-:S04]  /*3f30*/  LOP3.LUT R3, R2, UR5, RZ, 0x3c, !PT ;  /* 0x0000000502037c12 */ /* 0x002fc8000f8e3cff */
[----:B------:R-:W-:-:S04]  /*3f40*/  SHF.L.U32 R3, R3, 0x1f, RZ ;  /* 0x0000001f03037819 */ /* 0x000fc800000006ff */
[----:B------:R-:W1:Y:S02]  /*3f50*/  SYNCS.PHASECHK.TRANS64.TRYWAIT P0, [UR7], R3 ;  /* 0x00000003ff0075a7 */ /* 0x000e640008001107 */
[----:B-1----:R-:W-:Y:S05]  /*3f60*/  @!P0 BRA `(.L_x_77) ;  /* 0x0000004400548947 */ /* 0x002fea0003800000 */
.L_x_171:
[----:B------:R-:W-:Y:S01]  /*3f70*/  NOP ;  /* 0x0000000000007918 */ /* 0x000fe20000000000 */
[----:B-1----:R-:W1:Y:S01]  /*3f80*/  LDS R0, [UR4+0x14] ;  /* 0x00001404ff007984 */ /* 0x002e620008000800 */
[----:B------:R-:W-:Y:S01]  /*3f90*/  ULOP3.LUT UR6, UR19, 0xffff, URZ, 0xc0, !UPT ;  /* 0x0000ffff13067892 */ /* 0x000fe2000f8ec0ff */
[----:B------:R-:W-:Y:S01]  /*3fa0*/  UMOV UR8, 0xffff ;  /* 0x0000ffff00087882 */ /* 0x000fe20000000000 */
[----:B------:R-:W-:Y:S02]  /*3fb0*/  UMOV UR5, 0x1 ;  /* 0x0000000100057882 */ /* 0x000fe40000000000 */
[----:B------:R-:W-:-:S04]  /*3fc0*/  USHF.R.U32.HI UR6, URZ, 0x5, UR6 ;  /* 0x00000005ff067899 */ /* 0x000fc80008011606 */
[----:B------:R-:W-:Y:S02]  /*3fd0*/  USHF.L.U32 UR8, UR8, UR6, URZ ;  /* 0x0000000608087299 */ /* 0x000fe400080006ff */
[----:B------:R-:W-:-:S04]  /*3fe0*/  USHF.L.U32 UR5, UR5, UR6, URZ ;  /* 0x0000000605057299 */ /* 0x000fc800080006ff */
[----:B-1----:R-:W-:-:S04]  /*3ff0*/  LOP3.LUT R0, R0, UR8, RZ, 0xc0, !PT ;  /* 0x0000000800007c12 */ /* 0x002fc8000f8ec0ff */
[----:B------:R-:W-:-:S13]  /*4000*/  ISETP.NE.AND P0, PT, R0, UR8, PT ;  /* 0x0000000800007c0c */ /* 0x000fda000bf05270 */
[----:B------:R-:W-:Y:S05]  /*4010*/  @P0 BRA `(.L_x_78) ;  /* 0x0000000000580947 */ /* 0x000fea0003800000 */
[----:B------:R-:W1:Y:S02]  /*4020*/  LDS R0, [UR4+0x18] ;  /* 0x00001804ff007984 */ /* 0x000e640008000800 */
[----:B-1----:R-:W-:-:S04]  /*4030*/  LOP3.LUT R0, R0, UR5, RZ, 0xc0, !PT ;  /* 0x0000000500007c12 */ /* 0x002fc8000f8ec0ff */
[----:B------:R-:W-:-:S13]  /*4040*/  ISETP.NE.AND P0, PT, R0, UR5, PT ;  /* 0x0000000500007c0c */ /* 0x000fda000bf05270 */
[----:B------:R-:W-:Y:S05]  /*4050*/  @P0 BRA `(.L_x_79) ;  /* 0x00000000003c0947 */ /* 0x000fea0003800000 */
[----:B------:R-:W1:Y:S01]  /*4060*/  S2R R2, SR_LANEID ;  /* 0x0000000000027919 */ /* 0x000e620000000000 */
[----:B------:R-:W-:Y:S01]  /*4070*/  ULOP3.LUT UR8, URZ, UR8, URZ, 0x33, !UPT ;  /* 0x00000008ff087292 */ /* 0x000fe2000f8e33ff */
[----:B------:R-:W-:Y:S01]  /*4080*/  LOP3.LUT R4, RZ, UR5, RZ, 0x33, !PT ;  /* 0x00000005ff047c12 */ /* 0x000fe2000f8e33ff */
[----:B------:R-:W-:Y:S02]  /*4090*/  VOTEU.ANY UR7, UPT, PT ;  /* 0x0000000000077886 */ /* 0x000fe400038e0100 */
[----:B------:R-:W-:Y:S01]  /*40a0*/  UFLO.U32 UR7, UR7 ;  /* 0x00000007000772bd */ /* 0x000fe200080e0000 */
[----:B------:R-:W2:Y:S01]  /*40b0*/  REDUX UR5, R4 ;  /* 0x00000000040573c4 */ /* 0x000ea20000000000 */
[----:B------:R-:W-:-:S06]  /*40c0*/  IMAD.U32 R0, RZ, RZ, UR8 ;  /* 0x00000008ff007e24 */ /* 0x000fcc000f8e00ff */
[----:B------:R3:W-:Y:S01]  /*40d0*/  UTCATOMSWS.AND URZ, UR8 ;  /* 0x0000000800ff79e3 */ /* 0x0007e20008000000 */
[----:B------:R-:W4:Y:S01]  /*40e0*/  REDUX UR6, R0 ;  /* 0x00000000000673c4 */ /* 0x000f220000000000 */
[----:B-1----:R-:W-:Y:S01]  /*40f0*/  ISETP.EQ.U32.AND P0, PT, R2, UR7, PT ;  /* 0x0000000702007c0c */ /* 0x002fe2000bf02070 */
[----:B--2---:R-:W-:Y:S01]  /*4100*/  IMAD.U32 R2, RZ, RZ, UR5 ;  /* 0x00000005ff027e24 */ /* 0x004fe2000f8e00ff */
[----:B----4-:R-:W-:-:S11]  /*4110*/  MOV R3, UR6 ;  /* 0x0000000600037c02 */ /* 0x010fd60008000f00 */
[----:B------:R3:W-:Y:S04]  /*4120*/  @P0 ATOMS.AND RZ, [UR4+0x14], R3 ;  /* 0x00001403ffff098c */ /* 0x0007e8000a800004 */
[----:B------:R3:W-:Y:S01]  /*4130*/  @P0 ATOMS.AND RZ, [UR4+0x18], R2 ;  /* 0x00001802ffff098c */ /* 0x0007e2000a800004 */
[----:B------:R-:W-:Y:S05]  /*4140*/  BRA `(.L_x_80) ;  /* 0x0000000000147947 */ /* 0x000fea0003800000 */
.L_x_79:
[----:B------:R-:W-:Y:S02]  /*4150*/  MOV R2, 0x4170 ;  /* 0x0000417000027802 */ /* 0x000fe40000000f00 */
[----:B----45:R-:W-:Y:S05]  /*4160*/  CALL.REL.NOINC `($__internal_0_$__cuda_sm10x_tcgen05_guardrail_trap_col_being_dealloced_not_returned_by_alloc) ;  /* 0x0000004400b07944 */ /* 0x030fea0003c00000 */
[----:B------:R-:W-:Y:S05]  /*4170*/  BRA `(.L_x_80) ;  /* 0x0000000000087947 */ /* 0x000fea0003800000 */
.L_x_78:
[----:B------:R-:W-:Y:S02]  /*4180*/  MOV R2, 0x41a0 ;  /* 0x000041a000027802 */ /* 0x000fe40000000f00 */
[----:B----45:R-:W-:Y:S05]  /*4190*/  CALL.REL.NOINC `($__internal_2_$__cuda_sm10x_tcgen05_guardrail_trap_unallocated_columns_being_dealloced) ;  /* 0x0000004400bc7944 */ /* 0x030fea0003c00000 */
.L_x_80:
[----:B------:R-:W-:Y:S01]  /*41a0*/  NOP ;  /* 0x0000000000007918 */ /* 0x000fe20000000000 */
[----:B---3--:R-:W-:Y:S05]  /*41b0*/  EXIT ;  /* 0x000000000000794d */ /* 0x008fea0003800000 */
.L_x_62:
[----:B------:R-:W-:-:S09]  /*41c0*/  UISETP.NE.OR UP2, UPT, UR8, 0x3, !UP2 ;  /* 0x000000030800788c */ /* 0x000fd2000d745670 */
[----:B------:R-:W-:Y:S05]  /*41d0*/  BRA.U UP2, `(.L_x_81) ;  /* 0x0000000d02407547 */ /* 0x000fea000b800000 */
[----:B------:R-:W1:Y:S01]  /*41e0*/  LDC R0, c[0x0][0xb30] ;  /* 0x0002cc00ff007b82 */ /* 0x000e620000000800 */
[----:B------:R-:W2:Y:S01]  /*41f0*/  LDCU.64 UR8, c[0x0][0x888] ;  /* 0x00011100ff0877ac */ /* 0x000ea20008000a00 */
[----:B------:R-:W-:Y:S02]  /*4200*/  HFMA2 R29, -RZ, RZ, 0, 0 ;  /* 0x00000000ff1d7431 */ /* 0x000fe400000001ff */
[----:B------:R-:W-:Y:S01]  /*4210*/  IMAD.MOV.U32 R31, RZ, RZ, 0x1 ;  /* 0x00000001ff1f7424 */ /* 0x000fe200078e00ff */
[----:B------:R-:W-:Y:S01]  /*4220*/  MOV R23, 0x1000 ;  /* 0x0000100000177802 */ /* 0x000fe20000000f00 */
[----:B------:R-:W4:Y:S01]  /*4230*/  LDCU.64 UR4, c[0x0][0x890] ;  /* 0x00011200ff0477ac */ /* 0x000f220008000a00 */
[----:B------:R-:W-:Y:S01]  /*4240*/  IMAD.MOV.U32 R30, RZ, RZ, RZ ;  /* 0x000000ffff1e7224 */ /* 0x000fe200078e00ff */
[----:B------:R-:W3:Y:S01]  /*4250*/  LDC R19, c[0x0][0x370] ;  /* 0x0000dc00ff137b82 */ /* 0x000ee20000000800 */
[----:B------:R-:W-:Y:S01]  /*4260*/  UMOV UR7, 0x400 ;  /* 0x0000040000077882 */ /* 0x000fe20000000000 */
[----:B------:R-:W-:-:S02]  /*4270*/  UPLOP3.LUT UP1, UPT, UPT, UPT, UPT, 0x40, 0x4 ;  /* 0x000000000004789c */ /* 0x000fc40003f2e870 */
[----:B------:R-:W-:-:S04]  /*4280*/  ULEA UR7, UR37, UR7, 0x18 ;  /* 0x0000000725077291 */ /* 0x000fc8000f8ec0ff */
[----:B------:R-:W3:Y:S01]  /*4290*/  LDC R2, c[0x0][0xb0c] ;  /* 0x0002c300ff027b82 */ /* 0x000ee20000000800 */
[----:B------:R-:W-:Y:S02]  /*42a0*/  UIADD3 UR13, UPT, UPT, UR7, 0x118, URZ ;  /* 0x00000118070d7890 */ /* 0x000fe4000fffe0ff */
[----:B--2---:R-:W-:Y:S02]  /*42b0*/  UISETP.NE.U32.AND UP2, UPT, UR8, URZ, UPT ;  /* 0x000000ff0800728c */ /* 0x004fe4000bf45070 */
[----:B------:R-:W-:Y:S02]  /*42c0*/  UIADD3 UR17, UPT, UPT, UR7, 0x110, URZ ;  /* 0x0000011007117890 */ /* 0x000fe4000fffe0ff */
[----:B----4-:R-:W-:Y:S01]  /*42d0*/  UISETP.NE.U32.AND UP3, UPT, UR4, URZ, UPT ;  /* 0x000000ff0400728c */ /* 0x010fe2000bf65070 */
[----:B------:R-:W2:Y:S01]  /*42e0*/  LDC R18, c[0x0][0xb20] ;  /* 0x0002c800ff127b82 */ /* 0x000ea20000000800 */
[----:B-1----:R-:W-:Y:S01]  /*42f0*/  ISETP.NE.AND P1, PT, R0, 0x1, PT ;  /* 0x000000010000780c */ /* 0x002fe20003f25270 */
[----:B------:R-:W-:-:S02]  /*4300*/  UISETP.NE.AND.EX UP2, UPT, UR9, URZ, UPT, UP2 ;  /* 0x000000ff0900728c */ /* 0x000fc4000bf45320 */
[----:B------:R-:W-:Y:S02]  /*4310*/  UPRMT UR13, UR37, 0x654, UR13 ;  /* 0x00000654250d7896 */ /* 0x000fe4000800000d */
[----:B------:R-:W-:Y:S02]  /*4320*/  UISETP.NE.AND.EX UP3, UPT, UR5, URZ, UPT, UP3 ;  /* 0x000000ff0500728c */ /* 0x000fe4000bf65330 */
[----:B------:R-:W1:Y:S08]  /*4330*/  LDC.64 R32, c[0x0][0x348] ;  /* 0x0000d200ff207b82 */ /* 0x000e700000000a00 */
[----:B------:R-:W4:Y:S08]  /*4340*/  LDC.64 R16, c[0x0][0xb10] ;  /* 0x0002c400ff107b82 */ /* 0x000f300000000a00 */
[----:B------:R-:W1:Y:S08]  /*4350*/  LDC.64 R6, c[0x0][0xb18] ;  /* 0x0002c600ff067b82 */ /* 0x000e700000000a00 */
[----:B------:R-:W1:Y:S08]  /*4360*/  LDC.64 R4, c[0x0][0xb28] ;  /* 0x0002ca00ff047b82 */ /* 0x000e700000000a00 */
[----:B--23--:R-:W1:Y:S02]  /*4370*/  LDC R22, c[0x0][0x374] ;  /* 0x0000dd00ff167b82 */ /* 0x00ce640000000800 */
.L_x_90:
[C---:B------:R-:W-:Y:S02]  /*4380*/  LEA R0, R30.reuse, UR7, 0x3 ;  /* 0x000000071e007c11 */ /* 0x040fe4000f8e18ff */
[----:B------:R-:W-:Y:S02]  /*4390*/  SHF.L.U32 R3, R29, 0x1f, RZ ;  /* 0x0000001f1d037819 */ /* 0x000fe400000006ff */
[----:B------:R-:W-:Y:S02]  /*43a0*/  LEA R24, R30, UR7, 0x4 ;  /* 0x000000071e187c11 */ /* 0x000fe4000f8e20ff */
[----:B--2---:R-:W2:Y:S02]  /*43b0*/  SYNCS.PHASECHK.TRANS64.TRYWAIT P0, [R0+URZ+0x140], R3 ;  /* 0x00014003000075a7 */ /* 0x004ea400080011ff */
[----:B--2---:R-:W-:Y:S05]  /*43c0*/  @!P0 BRA `(.L_x_82) ;  /* 0x0000004000548947 */ /* 0x004fea0003800000 */
.L_x_172:
[----:B------:R-:W-:Y:S01]  /*43d0*/  ISETP.GE.AND P0, PT, R40, 0x1, PT ;  /* 0x000000012800780c */ /* 0x000fe20003f06270 */
[----:B------:R-:W3:Y:S01]  /*43e0*/  LDS.128 R24, [R24+0x1d0] ;  /* 0x0001d00018187984 */ /* 0x000ee20000000c00 */
[----:B--2---:R-:W-:Y:S01]  /*43f0*/  VIADD R0, R0, 0x150 ;  /* 0x0000015000007836 */ /* 0x004fe20000000000 */
[----:B------:R-:W-:Y:S01]  /*4400*/  @!PT LDS RZ, [RZ] ;  /* 0x00000000fffff984 */ /* 0x000fe20000000800 */
[----:B------:R-:W-:Y:S01]  /*4410*/  @!PT LDS RZ, [RZ] ;  /* 0x00000000fffff984 */ /* 0x000fe20000000800 */
[----:B------:R-:W-:Y:S01]  /*4420*/  @!PT LDS RZ, [RZ] ;  /* 0x00000000fffff984 */ /* 0x000fe20000000800 */
[----:B------:R-:W-:Y:S01]  /*4430*/  @!PT LDS RZ, [RZ] ;  /* 0x00000000fffff984 */ /* 0x000fe20000000800 */
[----:B------:R2:W-:Y:S06]  /*4440*/  MEMBAR.ALL.CTA ;  /* 0x0000000000007992 */ /* 0x0005ec0000008000 */
[----:B--2---:R-:W2:Y:S01]  /*4450*/  FENCE.VIEW.ASYNC.S ;  /* 0x00000000000073c6 */ /* 0x004ea20000000000 */
[----:B------:R-:W-:Y:S04]  /*4460*/  PRMT R0, RZ, 0x654, R0 ;  /* 0x00000654ff007816 */ /* 0x000fe80000000000 */
[----:B--2---:R2:W-:Y:S01]  /*4470*/  SYNCS.ARRIVE.TRANS64.RED.A1T0 RZ, [R0+URZ], RZ ;  /* 0x000000ff00ff79a7 */ /* 0x0045e200081004ff */
[----:B---3--:R-:W-:Y:S11]  /*4480*/  LOP3.LUT P3, RZ, R26, 0x1, RZ, 0xc0, !PT ;  /* 0x000000011aff7812 */ /* 0x008ff6000786c0ff */
[----:B------:R-:W-:Y:S02]  /*4490*/  @!UPT UIADD3 URZ, UPT, UPT, URZ, URZ, URZ ;  /* 0x000000fffffff290 */ /* 0x000fe4000fffe0ff */
[----:B------:R-:W-:Y:S02]  /*44a0*/  @P3 MOV R13, R24 ;  /* 0x00000018000d3202 */ /* 0x000fe40000000f00 */
[----:B------:R-:W-:Y:S01]  /*44b0*/  @P3 LOP3.LUT R8, R25, 0xffff, RZ, 0xc0, !PT ;  /* 0x0000ffff19083812 */ /* 0x000fe200078ec0ff */
[----:B--2---:R-:W-:Y:S06]  /*44c0*/  @!P0 BRA `(.L_x_83) ;  /* 0x0000000000a48947 */ /* 0x004fec0003800000 */
[----:B-1----:R-:W-:Y:S01]  /*44d0*/  IMAD.HI.U32 R35, R22, R7, RZ ;  /* 0x0000000716237227 */ /* 0x002fe200078e00ff */
[----:B------:R-:W-:Y:S02]  /*44e0*/  ISETP.NE.AND P0, PT, R6, 0x1, PT ;  /* 0x000000010600780c */ /* 0x000fe40003f05270 */
[----:B------:R-:W-:Y:S01]  /*44f0*/  ISETP.NE.AND P2, PT, R40, 0x1, PT ;  /* 0x000000012800780c */ /* 0x000fe20003f45270 */
[----:B----4-:R-:W-:Y:S01]  /*4500*/  IMAD.HI.U32 R34, R19, R16, RZ ;  /* 0x0000001013227227 */ /* 0x010fe200078e00ff */
[----:B------:R-:W-:Y:S02]  /*4510*/  SHF.R.U32.HI R35, RZ, R18, R35 ;  /* 0x00000012ff237219 */ /* 0x000fe40000011623 */
[----:B------:R-:W-:Y:S01]  /*4520*/  ISETP.NE.AND P4, PT, R2, 0x1, PT ;  /* 0x000000010200780c */ /* 0x000fe20003f85270 */
[----:B------:R-:W-:Y:S01]  /*4530*/  IMAD.HI.U32 R36, R13, R16, RZ ;  /* 0x000000100d247227 */ /* 0x000fe200078e00ff */
[----:B------:R-:W-:Y:S02]  /*4540*/  SHF.R.U32.HI R34, RZ, R17, R34 ;  /* 0x00000011ff227219 */ /* 0x000fe40000011622 */
[----:B------:R-:W-:Y:S01]  /*4550*/  SEL R3, R22, R35, !P0 ;  /* 0x0000002316037207 */ /* 0x000fe20004000000 */
[C---:B------:R-:W-:Y:S01]  /*4560*/  IMAD.HI.U32 R35, R8.reuse, R7, RZ ;  /* 0x0000000708237227 */ /* 0x040fe200078e00ff */
[----:B------:R-:W-:Y:S02]  /*4570*/  SEL R11, R19, R34, !P4 ;  /* 0x00000022130b7207 */ /* 0x000fe40006000000 */
[----:B------:R-:W-:Y:S01]  /*4580*/  SHF.R.U32.HI R36, RZ, R17, R36 ;  /* 0x00000011ff247219 */ /* 0x000fe20000011624 */
[----:B------:R-:W-:Y:S01]  /*4590*/  IMAD.HI.U32 R38, R3, R4, RZ ;  /* 0x0000000403267227 */ /* 0x000fe200078e00ff */
[----:B------:R-:W-:Y:S03]  /*45a0*/  SHF.R.U32.HI R35, RZ, R18, R35 ;  /* 0x00000012ff237219 */ /* 0x000fe60000011623 */
[----:B------:R-:W-:Y:S01]  /*45b0*/  IMAD.HI.U32 R34, R11, R4, RZ ;  /* 0x000000040b227227 */ /* 0x000fe200078e00ff */
[----:B------:R-:W-:Y:S02]  /*45c0*/  @P2 SHF.R.U32.HI R3, RZ, R5, R38 ;  /* 0x00000005ff032219 */ /* 0x000fe40000011626 */
[----:B------:R-:W-:Y:S02]  /*45d0*/  SEL R9, R8, R35, !P0 ;  /* 0x0000002308097207 */ /* 0x000fe40004000000 */
[----:B------:R-:W-:Y:S01]  /*45e0*/  @P2 SHF.R.U32.HI R11, RZ, R5, R34 ;  /* 0x00000005ff0b2219 */ /* 0x000fe20000011622 */
[C---:B------:R-:W-:Y:S01]  /*45f0*/  IMAD R10, R40.reuse, R3, RZ ;  /* 0x00000003280a7224 */ /* 0x040fe200078e02ff */
[----:B------:R-:W-:Y:S01]  /*4600*/  SEL R3, R13, R36, !P4 ;  /* 0x000000240d037207 */ /* 0x000fe20006000000 */
[C---:B------:R-:W-:Y:S03]  /*4610*/  IMAD.HI.U32 R14, R9.reuse, R4, RZ ;  /* 0x00000004090e7227 */ /* 0x040fe600078e00ff */
[----:B------:R-:W-:Y:S01]  /*4620*/  ISETP.GE.AND P0, PT, R9, R10, PT ;  /* 0x0000000a0900720c */ /* 0x000fe20003f06270 */
[C---:B------:R-:W-:Y:S01]  /*4630*/  IMAD R12, R40.reuse, R11, RZ ;  /* 0x0000000b280c7224 */ /* 0x040fe200078e02ff */
[-C--:B------:R-:W-:Y:S04]  /*4640*/  SHF.R.U32.HI R14, RZ, R5.reuse, R14 ;  /* 0x00000005ff0e7219 */ /* 0x080fe8000001160e */
[----:B------:R-:W-:Y:S02]  /*4650*/  ISETP.GE.OR P0, PT, R3, R12, P0 ;  /* 0x0000000c0300720c */ /* 0x000fe40000706670 */
[----:B------:R-:W-:Y:S05]  /*4660*/  SEL R15, R9, R14, !P2 ;  /* 0x0000000e090f7207 */ /* 0x000fea0005000000 */
[----:B------:R-:W-:Y:S04]  /*4670*/  IMAD.MOV R14, RZ, RZ, -R15 ;  /* 0x000000ffff0e7224 */ /* 0x000fe800078e0a0f */
[----:B------:R-:W-:Y:S02]  /*4680*/  IMAD R14, R40, R14, R9 ;  /* 0x0000000e280e7224 */ /* 0x000fe400078e0209 */
[C---:B------:R-:W-:Y:S05]  /*4690*/  @!P0 IMAD.HI.U32 R10, R3.reuse, R4, RZ ;  /* 0x00000004030a8227 */ /* 0x040fea00078e00ff */
[----:B------:R-:W-:Y:S04]  /*46a0*/  @!P0 SHF.R.U32.HI R10, RZ, R5, R10 ;  /* 0x00000005ff0a8219 */ /* 0x000fe8000001160a */
[----:B------:R-:W-:Y:S01]  /*46b0*/  @!P0 SEL R0, R3, R10, !P2 ;  /* 0x0000000a03008207 */ /* 0x000fe20005000000 */
[----:B------:R-:W-:Y:S03]  /*46c0*/  IMAD.MOV R10, RZ, RZ, -R3 ;  /* 0x000000ffff0a7224 */ /* 0x000fe600078e0a03 */
[----:B------:R-:W-:Y:S01]  /*46d0*/  @!P0 IADD3 R15, PT, PT, R15, -R0, RZ ;  /* 0x800000000f0f8210 */ /* 0x000fe20007ffe0ff */
[----:B------:R-:W-:Y:S01]  /*46e0*/  @!P0 IMAD R0, R11, R14, R0 ;  /* 0x0000000e0b008224 */ /* 0x000fe200078e0200 */
[----:B------:R-:W-:Y:S01]  /*46f0*/  IADD3 R11, PT, PT, -R9, RZ, RZ ;  /* 0x000000ff090b7210 */ /* 0x000fe20007ffe1ff */
[----:B------:R-:W-:Y:S02]  /*4700*/  IMAD R13, R2, R10, R13 ;  /* 0x0000000a020d7224 */ /* 0x000fe400078e020d */
[----:B------:R-:W-:Y:S02]  /*4710*/  @!P0 IMAD R9, R15, R40, R3 ;  /* 0x000000280f098224 */ /* 0x000fe400078e0203 */
[----:B------:R-:W-:Y:S02]  /*4720*/  @!P0 IMAD.MOV.U32 R3, RZ, RZ, R0 ;  /* 0x000000ffff038224 */ /* 0x000fe400078e0000 */
[----:B------:R-:W-:Y:S02]  /*4730*/  IMAD R8, R6, R11, R8 ;  /* 0x0000000b06087224 */ /* 0x000fe400078e0208 */
[----:B------:R-:W-:Y:S02]  /*4740*/  IMAD R13, R3, R2, R13 ;  /* 0x00000002030d7224 */ /* 0x000fe400078e020d */
[----:B------:R-:W-:Y:S02]  /*4750*/  IMAD R8, R9, R6, R8 ;  /* 0x0000000609087224 */ /* 0x000fe400078e0208 */
.L_x_83:
[----:B------:R-:W-:Y:S05]  /*4760*/  BRA.U UP1, `(.L_x_84) ;  /* 0x0000000101107547 */ /* 0x000fea000b800000 */
[----:B------:R-:W-:Y:S04]  /*4770*/  MOV R0, UR6 ;  /* 0x0000000600007c02 */ /* 0x000fe80008000f00 */
[----:B------:R-:W-:Y:S04]  /*4780*/  SHF.L.U32 R3, R0, 0x1f, RZ ;  /* 0x0000001f00037819 */ /* 0x000fe800000006ff */
[----:B------:R-:W2:Y:S02]  /*4790*/  SYNCS.PHASECHK.TRANS64.TRYWAIT P0, [UR7+0x138], R3 ;  /* 0x00013803ff0075a7 */ /* 0x000ea40008001107 */
[----:B--2---:R-:W-:Y:S05]  /*47a0*/  @!P0 BRA `(.L_x_85) ;  /* 0x0000003c00708947 */ /* 0x004fea0003800000 */
.L_x_84:
[----:B------:R-:W-:Y:S02]  /*47b0*/  R2UR UR19, R21 ;  /* 0x00000000151372ca */ /* 0x000fe400000e0000 */
[----:B------:R-:W-:Y:S02]  /*47c0*/  R2UR UR18, R20 ;  /* 0x00000000141272ca */ /* 0x000fe400000e0000 */
[----:B------:R-:W-:Y:S02]  /*47d0*/  ISETP.NE.U32.AND P2, PT, RZ, UR4, PT ;  /* 0x00000004ff007c0c */ /* 0x000fe4000bf45070 */
[----:B------:R-:W-:Y:S02]  /*47e0*/  SHF.L.U32 R12, R31, 0x1f, RZ ;  /* 0x0000001f1f0c7819 */ /* 0x000fe400000006ff */
[----:B------:R-:W-:Y:S05]  /*47f0*/  ISETP.NE.AND.EX P2, PT, RZ, UR5, PT, P2 ;  /* 0x00000005ff007c0c */ /* 0x000fea000bf45320 */
[----:B------:R-:W-:Y:S02]  /*4800*/  USHF.L.U32 UR19, UR19, 0x6, URZ ;  /* 0x0000000613137899 */ /* 0x000fe400080006ff */
[----:B------:R-:W-:Y:S01]  /*4810*/  USHF.L.U32 UR18, UR18, 0x7, URZ ;  /* 0x0000000712127899 */ /* 0x000fe200080006ff */
[----:B------:R-:W-:Y:S11]  /*4820*/  BRA.U !UP3, `(.L_x_86) ;  /* 0x000000010b347547 */ /* 0x000ff6000b800000 */
[----:B------:R-:W-:Y:S01]  /*4830*/  UPLOP3.LUT UP0, UPT, UPT, UPT, UP2, 0x80, 0x8 ;  /* 0x000000000008789c */ /* 0x000fe20003f0f020 */
[----:B--2---:R-:W-:Y:S02]  /*4840*/  HFMA2 R0, -RZ, RZ, 0, 5.9604644775390625e-08 ;  /* 0x00000001ff007431 */ /* 0x004fe400000001ff */
[----:B------:R-:W-:Y:S03]  /*4850*/  IMAD.MOV.U32 R95, RZ, RZ, 0x1 ;  /* 0x00000001ff5f7424 */ /* 0x000fe600078e00ff */
[----:B------:R-:W-:Y:S05]  /*4860*/  PLOP3.LUT P0, PT, PT, PT, UP0, 0x80, 0x8 ;  /* 0x000000000008781c */ /* 0x000fea0003f0f008 */
[----:B------:R-:W2:Y:S01]  /*4870*/  @UP0 LDCU.64 UR10, c[0x0][0x888] ;  /* 0x00011100ff0a07ac */ /* 0x000ea20008000a00 */
[----:B------:R-:W-:Y:S07]  /*4880*/  @UP0 UIMAD UR8, UR36, UR4, URZ ;  /* 0x00000004240802a4 */ /* 0x000fee000f8e02ff */
[----:B------:R-:W-:Y:S01]  /*4890*/  @!P0 PRMT R95, R0, 0x7610, R95 ;  /* 0x00007610005f8816 */ /* 0x000fe2000000005f */
[----:B--2---:R-:W-:Y:S03]  /*48a0*/  @UP0 UIMAD.WIDE UR10, UR8, 0x4, UR10 ;  /* 0x00000004080a08a5 */ /* 0x004fe6000f8e020a */
[----:B------:R-:W2:Y:S03]  /*48b0*/  @!UP0 LDCU UR8, c[0x0][0x880] ;  /* 0x00011000ff0887ac */ /* 0x000ea60008000800 */
[----:B------:R-:W-:Y:S01]  /*48c0*/  IMAD.U32 R10, RZ, RZ, UR10 ;  /* 0x0000000aff0a7e24 */ /* 0x000fe2000f8e00ff */
[----:B------:R-:W-:Y:S05]  /*48d0*/  MOV R11, UR11 ;  /* 0x0000000b000b7c02 */ /* 0x000fea0008000f00 */
[----:B-----5:R3:W5:Y:S02]  /*48e0*/  @P0 LDG.E R49, desc[UR46][R10.64] ;  /* 0x0000002e0a310981 */ /* 0x020764000c1e1900 */
[----:B--23--:R-:W-:Y:S07]  /*48f0*/  @!P0 IMAD.U32 R49, RZ, RZ, UR8 ;  /* 0x00000008ff318e24 */ /* 0x00cfee000f8e00ff */
.L_x_86:
[----:B-----5:R-:W-:Y:S01]  /*4900*/  @!P2 FSETP.EQ.AND P0, PT, R49, RZ, PT ;  /* 0x000000ff3100a20b */ /* 0x020fe20003f02000 */
[----:B------:R-:W-:Y:S01]  /*4910*/  @!UPT UIADD3 URZ, UPT, UPT, URZ, URZ, URZ ;  /* 0x000000fffffff290 */ /* 0x000fe2000fffe0ff */
[----:B------:R-:W-:Y:S11]  /*4920*/  @!P2 BRA `(.L_x_87) ;  /* 0x000000000014a947 */ /* 0x000ff60003800000 */
[----:B------:R-:W-:Y:S02]  /*4930*/  LOP3.LUT P2, RZ, R95, 0xff, RZ, 0xc0, !PT ;  /* 0x000000ff5fff7812 */ /* 0x000fe4000784c0ff */
[----:B------:R-:W-:Y:S04]  /*4940*/  PLOP3.LUT P0, PT, PT, PT, UP0, 0x80, 0x8 ;  /* 0x000000000008781c */ /* 0x000fe80003f0f008 */
[----:B------:R-:W-:Y:S07]  /*4950*/  PLOP3.LUT P0, PT, P0, PT, PT, 0x8, 0x80 ;  /* 0x000000000080781c */ /* 0x000fee000070e170 */
[----:B------:R-:W-:Y:S11]  /*4960*/  @P2 FSETP.EQ.AND P0, PT, R49, RZ, PT ;  /* 0x000000ff3100220b */ /* 0x000ff60003f02000 */
[----:B------:R-:W-:Y:S02]  /*4970*/  @!UPT UIADD3 URZ, UPT, UPT, URZ, URZ, URZ ;  /* 0x000000fffffff290 */ /* 0x000fe4000fffe0ff */
.L_x_87:
[----:B------:R-:W3:Y:S01]  /*4980*/  SYNCS.PHASECHK.TRANS64.TRYWAIT P2, [UR7+0x120], R12 ;  /* 0x0001200cff0075a7 */ /* 0x000ee20008041107 */
[----:B------:R-:W-:Y:S04]  /*4990*/  ELECT P4, URZ, PT ;  /* 0x0000000000ff782f */ /* 0x000fe80003880000 */
[----:B------:R-:W-:Y:S11]  /*49a0*/  PLOP3.LUT P4, PT, P0, P4, PT, 0xf2, 0x2f ;  /* 0x00000000002f781c */ /* 0x000ff60000789e72 */
[----:B------:R-:W-:Y:S02]  /*49b0*/  @!UPT UIADD3 URZ, UPT, UPT, URZ, URZ, URZ ;  /* 0x000000fffffff290 */ /* 0x000fe4000fffe0ff */
[----:B-1----:R-:W-:Y:S05]  /*49c0*/  @!P4 IADD3 R21, P0, PT, R32, 0x580, RZ ;  /* 0x000005802015c810 */ /* 0x002fea0007f1e0ff */
[----:B------:R-:W-:Y:S01]  /*49d0*/  @!P4 IMAD.X R20, RZ, RZ, R33, P0 ;  /* 0x000000ffff14c224 */ /* 0x000fe200000e0621 */
[----:B---3--:R-:W-:Y:S07]  /*49e0*/  @!P2 BRA `(.L_x_88) ;  /* 0x0000003800f8a947 */ /* 0x008fee0003800000 */
.L_x_175:
[----:B------:R-:W3:Y:S01]  /*49f0*/  LDC.64 R14, c[0x0][0xb10] ;  /* 0x0002c400ff0e7b82 */ /* 0x000ee20000000a00 */
[----:B------:R-:W-:Y:S01]  /*4a00*/  @!P4 R2UR UR8, R20 ;  /* 0x000000001408c2ca */ /* 0x000fe200000e0000 */
[----:B------:R-:W-:Y:S01]  /*4a10*/  VOTEU.ALL UP1, P4 ;  /* 0x0000000000ff7886 */ /* 0x000fe20002020000 */
[----:B------:R-:W-:Y:S01]  /*4a20*/  @!P4 R2UR UR9, R21 ;  /* 0x000000001509c2ca */ /* 0x000fe200000e0000 */
[----:B------:R-:W-:Y:S01]  /*4a30*/  UMOV UR10, 0x0 ;  /* 0x00000000000a7882 */ /* 0x000fe20000000000 */
[----:B------:R-:W-:Y:S03]  /*4a40*/  UMOV UR11, 0x10000000 ;  /* 0x10000000000b7882 */ /* 0x000fe60000000000 */
[----:B------:R-:W5:Y:S01]  /*4a50*/  LDC.64 R10, c[0x0][0xb18] ;  /* 0x0002c600ff0a7b82 */ /* 0x000f620000000a00 */
[----:B------:R-:W-:Y:S01]  /*4a60*/  @!UP1 UIADD3 UR16, UPT, UPT, UR7, 0x200, URZ ;  /* 0x0000020007109890 */ /* 0x000fe2000fffe0ff */
[----:B------:R-:W-:Y:S01]  /*4a70*/  @P3 SHF.R.U32.HI R28, RZ, 0x10, R25 ;  /* 0x00000010ff1c3819 */ /* 0x000fe20000011619 */
[----:B------:R-:W-:Y:S01]  /*4a80*/  VOTEU.ALL UP1, P4 ;  /* 0x0000000000ff7886 */ /* 0x000fe20002020000 */
[----:B------:R-:W-:Y:S01]  /*4a90*/  UMOV UR20, UR36 ;  /* 0x0000002400147c82 */ /* 0x000fe20008000000 */
[----:B------:R-:W-:Y:S03]  /*4aa0*/  VIADD R30, R30, 0x1 ;  /* 0x000000011e1e7836 */ /* 0x000fe60000000000 */
[----:B--2---:R-:W2:Y:S01]  /*4ab0*/  @!P1 LDC R0, c[0x0][0xb20] ;  /* 0x0002c800ff009b82 */ /* 0x004ea20000000800 */
[----:B------:R-:W-:Y:S01]  /*4ac0*/  IMAD.U32 R21, RZ, RZ, UR8 ;  /* 0x00000008ff157e24 */ /* 0x000fe2000f8e00ff */
[----:B------:R-:W-:Y:S06]  /*4ad0*/  UPRMT UR8, UR37, 0x654, UR17 ;  /* 0x0000065425087896 */ /* 0x000fec0008000011 */
[----:B-1----:R-:W1:Y:S01]  /*4ae0*/  @!P1 LDC R3, c[0x0][0xb0c] ;  /* 0x0002c300ff039b82 */ /* 0x002e620000000800 */
[----:B------:R-:W-:Y:S01]  /*4af0*/  IMAD.U32 R20, RZ, RZ, UR9 ;  /* 0x00000009ff147e24 */ /* 0x000fe2000f8e00ff */
[----:B------:R-:W-:Y:S04]  /*4b00*/  @!P4 R2UR UR15, R21 ;  /* 0x00000000150fc2ca */ /* 0x000fe800000e0000 */
[----:B------:R-:W-:Y:S01]  /*4b10*/  @!P4 R2UR UR14, R20 ;  /* 0x00000000140ec2ca */ /* 0x000fe200000e0000 */
[----:B------:R-:W-:Y:S11]  /*4b20*/  @!P4 IMAD.MOV.U32 R20, RZ, RZ, 0x1000 ;  /* 0x00001000ff14c424 */ /* 0x000ff600078e00ff */
[----:B------:R-:W-:Y:S01]  /*4b30*/  @!UPT UIADD3 URZ, UPT, UPT, URZ, URZ, URZ ;  /* 0x000000fffffff290 */ /* 0x000fe2000fffe0ff */
[----:B------:R1:W-:Y:S01]  /*4b40*/  @!UP1 UTMALDG.3D [UR16], [UR14], desc[UR10] ;  /* 0x00000a100e0095b4 */ /* 0x0003e20008011000 */
[----:B------:R1:W-:Y:S02]  /*4b50*/  @!P4 SYNCS.ARRIVE.TRANS64.RED.A0TR RZ, [UR7+0x110], R20 ;  /* 0x00011014ffffc9a7 */ /* 0x0003e40008300407 */
[----:B-1----:R-:W-:Y:S01]  /*4b60*/  @!P1 ISETP.NE.AND P2, PT, R3, 0x1, PT ;  /* 0x000000010300980c */ /* 0x002fe20003f45270 */
[C---:B---3--:R-:W-:Y:S01]  /*4b70*/  @!P1 IMAD.HI.U32 R14, R13.reuse, R14, RZ ;  /* 0x0000000e0d0e9227 */ /* 0x048fe200078e00ff */
[----:B-----5:R-:W-:Y:S03]  /*4b80*/  @!P1 ISETP.NE.AND P0, PT, R10, 0x1, PT ;  /* 0x000000010a00980c */ /* 0x020fe60003f05270 */
[C---:B------:R-:W-:Y:S01]  /*4b90*/  @!P1 IMAD.HI.U32 R11, R8.reuse, R11, RZ ;  /* 0x0000000b080b9227 */ /* 0x040fe200078e00ff */
[----:B------:R-:W-:Y:S04]  /*4ba0*/  @!P1 SHF.R.U32.HI R14, RZ, R15, R14 ;  /* 0x0000000fff0e9219 */ /* 0x000fe8000001160e */
[----:B--2---:R-:W-:Y:S01]  /*4bb0*/  @!P1 SHF.R.U32.HI R9, RZ, R0, R11 ;  /* 0x00000000ff099219 */ /* 0x004fe2000001160b */
[----:B------:R-:W-:Y:S01]  /*4bc0*/  SYNCS.ARRIVE.TRANS64.RED.A1T0 RZ, [UR8], RZ ;  /* 0x000000ffffff79a7 */ /* 0x000fe20008100408 */
[----:B------:R-:W-:Y:S02]  /*4bd0*/  @!P1 SEL R14, R13, R14, !P2 ;  /* 0x0000000e0d0e9207 */ /* 0x000fe40005000000 */
[----:B------:R-:W-:Y:S01]  /*4be0*/  @!P1 SEL R9, R8, R9, !P0 ;  /* 0x0000000908099207 */ /* 0x000fe20004000000 */
[----:B------:R-:W1:Y:S04]  /*4bf0*/  SYNCS.PHASECHK.TRANS64.TRYWAIT P5, [UR7+0x128], R12 ;  /* 0x0001280cff0075a7 */ /* 0x000e6800080a1107 */
[----:B------:R-:W-:Y:S02]  /*4c00*/  @!P1 IMAD.IADD R0, R9, 0x1, -R14 ;  /* 0x0000000109009824 */ /* 0x000fe400078e0a0e */
[----:B------:R-:W-:Y:S02]  /*4c10*/  @!P1 IMAD.IADD R9, R14, 0x1, -R9 ;  /* 0x000000010e099824 */ /* 0x000fe400078e0a09 */
[----:B------:R-:W-:Y:S02]  /*4c20*/  @!P1 IMAD R13, R0, R3, R13 ;  /* 0x00000003000d9224 */ /* 0x000fe400078e020d */
[----:B------:R-:W-:Y:S01]  /*4c30*/  @!P1 IMAD R8, R9, R10, R8 ;  /* 0x0000000a09089224 */ /* 0x000fe200078e0208 */
[----:B-1----:R-:W-:Y:S06]  /*4c40*/  @!P5 BRA `(.L_x_89) ;  /* 0x000000380078d947 */ /* 0x002fec0003800000 */
.L_x_177:
[----:B-1----:R-:W-:Y:S01]  /*4c50*/  @!P4 IADD3 R3, P0, PT, R32, 0x580, RZ ;  /* 0x000005802003c810 */ /* 0x002fe20007f1e0ff */
[----:B------:R-:W-:Y:S01]  /*4c60*/  VOTEU.ALL UP1, P4 ;  /* 0x0000000000ff7886 */ /* 0x000fe20002020000 */
[----:B------:R-:W-:Y:S01]  /*4c70*/  UMOV UR20, 0x0 ;  /* 0x0000000000147882 */ /* 0x000fe20000000000 */
[----:B------:R-:W-:Y:S01]  /*4c80*/  UMOV UR21, 0x10000000 ;  /* 0x1000000000157882 */ /* 0x000fe20000000000 */
[----:B------:R-:W-:Y:S01]  /*4c90*/  @!P4 R2UR UR9, R3 ;  /* 0x000000000309c2ca */ /* 0x000fe200000e0000 */
[----:B------:R-:W-:Y:S01]  /*4ca0*/  @!P4 IMAD.X R0, RZ, RZ, R33, P0 ;  /* 0x000000ffff00c224 */ /* 0x000fe200000e0621 */
[----:B------:R-:W-:Y:S01]  /*4cb0*/  @!UP1 UIADD3 UR10, UPT, UPT, UR18, 0x40, URZ ;  /* 0x00000040120a9890 */ /* 0x000fe2000fffe0ff */
[----:B------:R-:W-:Y:S01]  /*4cc0*/  ISETP.NE.AND P0, PT, R30, 0x2, PT ;  /* 0x000000021e00780c */ /* 0x000fe20003f05270 */
[----:B------:R-:W-:Y:S01]  /*4cd0*/  UMOV UR11, UR19 ;  /* 0x00000013000b7c82 */ /* 0x000fe20008000000 */
[----:B------:R-:W-:Y:S01]  /*4ce0*/  UMOV UR12, UR36 ;  /* 0x00000024000c7c82 */ /* 0x000fe20008000000 */
[----:B------:R-:W-:Y:S01]  /*4cf0*/  @!P4 R2UR UR8, R0 ;  /* 0x000000000008c2ca */ /* 0x000fe200000e0000 */
[----:B------:R-:W-:Y:S01]  /*4d00*/  IMAD.IADD R20, R8, 0x1, R94 ;  /* 0x0000000108147824 */ /* 0x000fe200078e025e */
[----:B------:R-:W-:Y:S01]  /*4d10*/  @P3 R2UR UR36, R28 ;  /* 0x000000001c2432ca */ /* 0x000fe200000e0000 */
[----:B------:R-:W-:Y:S01]  /*4d20*/  IMAD.IADD R21, R13, 0x1, R96 ;  /* 0x000000010d157824 */ /* 0x000fe200078e0260 */
[----:B------:R-:W-:Y:S02]  /*4d30*/  SEL R0, RZ, 0x1, P0 ;  /* 0x00000001ff007807 */ /* 0x000fe40000000000 */
[----:B------:R-:W-:Y:S01]  /*4d40*/  LOP3.LUT R31, R31, 0x1, RZ, 0x3c, !PT ;  /* 0x000000011f1f7812 */ /* 0x000fe200078e3cff */
[----:B------:R-:W-:Y:S01]  /*4d50*/  IMAD.U32 R10, RZ, RZ, UR9 ;  /* 0x00000009ff0a7e24 */ /* 0x000fe2000f8e00ff */
[----:B------:R-:W-:Y:S01]  /*4d60*/  @!UP1 UIADD3 UR9, UPT, UPT, UR7, 0x118, URZ ;  /* 0x0000011807099890 */ /* 0x000fe2000fffe0ff */
[----:B------:R-:W-:Y:S02]  /*4d70*/  LOP3.LUT R29, R29, R0, RZ, 0x3c, !PT ;  /* 0x000000001d1d7212 */ /* 0x000fe400078e3cff */
[----:B------:R-:W-:Y:S02]  /*4d80*/  SEL R30, R30, RZ, P0 ;  /* 0x000000ff1e1e7207 */ /* 0x000fe40000000000 */
[----:B------:R-:W-:Y:S01]  /*4d90*/  IMAD.U32 R11, RZ, RZ, UR8 ;  /* 0x00000008ff0b7e24 */ /* 0x000fe2000f8e00ff */
[----:B------:R-:W-:Y:S01]  /*4da0*/  @!P4 R2UR UR14, R10 ;  /* 0x000000000a0ec2ca */ /* 0x000fe200000e0000 */
[----:B------:R-:W-:Y:S01]  /*4db0*/  @!UP1 UIADD3 UR8, UPT, UPT, UR7, 0x1200, URZ ;  /* 0x0000120007089890 */ /* 0x000fe2000fffe0ff */
[----:B------:R-:W-:Y:S02]  /*4dc0*/  VOTEU.ALL UP1, P4 ;  /* 0x0000000000ff7886 */ /* 0x000fe40002020000 */
[----:B------:R-:W-:Y:S11]  /*4dd0*/  @!P4 R2UR UR15, R11 ;  /* 0x000000000b0fc2ca */ /* 0x000ff600000e0000 */
[----:B------:R-:W-:Y:S02]  /*4de0*/  @!UPT UIADD3 URZ, UPT, UPT, URZ, URZ, URZ ;  /* 0x000000fffffff290 */ /* 0x000fe4000fffe0ff */
[----:B------:R2:W-:Y:S01]  /*4df0*/  @!UP1 UTMALDG.3D [UR8], [UR14], desc[UR20] ;  /* 0x000014080e0095b4 */ /* 0x0005e20008011000 */
[----:B------:R2:W-:Y:S01]  /*4e00*/  @!P4 SYNCS.ARRIVE.TRANS64.RED.A0TR RZ, [UR7+0x118], R23 ;  /* 0x00011817ffffc9a7 */ /* 0x0005e20008300407 */
[----:B------:R-:W-:Y:S01]  /*4e10*/  UPLOP3.LUT UP1, UPT, UPT, UPT, UPT, 0x80, 0x8 ;  /* 0x000000000008789c */ /* 0x000fe20003f2f070 */
[----:B------:R-:W-:Y:S01]  /*4e20*/  SYNCS.ARRIVE.TRANS64.RED.A1T0 RZ, [UR13], RZ ;  /* 0x000000ffffff79a7 */ /* 0x000fe2000810040d */
[----:B------:R-:W-:Y:S09]  /*4e30*/  @P3 BRA `(.L_x_90) ;  /* 0xfffffff400503947 */ /* 0x000ff2000383ffff */
[----:B------:R-:W-:-:S04]  /*4e40*/  SHF.L.U32 R3, R31, 0x1f, RZ ;  /* 0x0000001f1f037819 */ /* 0x000fc800000006ff */
[----:B------:R-:W1:Y:S02]  /*4e50*/  SYNCS.PHASECHK.TRANS64.TRYWAIT P0, [UR7+0x120], R3 ;  /* 0x00012003ff0075a7 */ /* 0x000e640008001107 */
[----:B-1----:R-:W-:Y:S05]  /*4e60*/  @!P0 BRA `(.L_x_91) ;  /* 0x0000003800088947 */ /* 0x002fea0003800000 */
.L_x_179:
[----:B-1----:R-:W-:-:S07]  /*4e70*/  MOV R0, UR7 ;  /* 0x0000000700007c02 */ /* 0x002fce0008000f00 */
.L_x_92:
[----:B-1----:R-:W-:-:S04]  /*4e80*/  SHF.L.U32 R3, R31, 0x1f, RZ ;  /* 0x0000001f1f037819 */ /* 0x002fc800000006ff */
[----:B------:R1:W3:Y:S03]  /*4e90*/  SYNCS.PHASECHK.TRANS64.TRYWAIT P0, [R0+URZ+0x128], R3 ;  /* 0x00012803000075a7 */ /* 0x0002e600080011ff */
[----:B---3--:R-:W-:Y:S05]  /*4ea0*/  @!P0 NANOSLEEP.SYNCS 0x989680 ;  /* 0x009896800000895d */ /* 0x008fea0003900000 */
[----:B------:R-:W3:Y:S02]  /*4eb0*/  @!P0 SYNCS.PHASECHK.TRANS64 P0, [R0+URZ+0x128], R3 ;  /* 0x00012803000085a7 */ /* 0x000ee400080010ff */
[----:B--23--:R-:W-:Y:S05]  /*4ec0*/  @P0 EXIT ;  /* 0x000000000000094d */ /* 0x00cfea0003800000 */
[----:B------:R-:W-:Y:S05]  /*4ed0*/  BRA `(.L_x_92) ;  /* 0xfffffffc00e87947 */ /* 0x000fea000383ffff */
.L_x_81:
[----:B------:R-:W-:-:S06]  /*4ee0*/  UISETP.GE.AND UP1, UPT, UR8, 0x4, UPT ;  /* 0x000000040800788c */ /* 0x000fcc000bf26270 */
[----:B------:R-:W-:-:S13]  /*4ef0*/  PLOP3.LUT P0, PT, PT, PT, UP1, 0x80, 0x8 ;  /* 0x000000000008781c */ /* 0x000fda0003f0f018 */
[----:B------:R-:W-:Y:S05]  /*4f00*/  @!P0 EXIT ;  /* 0x000000000000894d */ /* 0x000fea0003800000 */
[----:B------:R-:W-:Y:S01]  /*4f10*/  BAR.SYNC.DEFER_BLOCKING 0x6, 0xa0 ;  /* 0x0182800000007b1d */ /* 0x000fe20000010000 */
[C---:B------:R-:W-:Y:S01]  /*4f20*/  IMAD.SHL.U32 R7, R108.reuse, 0x40, RZ ;  /* 0x000000406c077824 */ /* 0x040fe200078e00ff */
[C---:B------:R-:W-:Y:S01]  /*4f30*/  LOP3.LUT R110, R108.reuse, 0x60, RZ, 0xc0, !PT ;  /* 0x000000606c6e7812 */ /* 0x040fe200078ec0ff */
[C---:B------:R-:W-:Y:S01]  /*4f40*/  IMAD.SHL.U32 R100, R108.reuse, 0x20, RZ ;  /* 0x000000206c647824 */ /* 0x040fe200078e00ff */
[----:B------:R-:W-:Y:S01]  /*4f50*/  CS2R R106, SRZ ;  /* 0x00000000006a7805 */ /* 0x000fe2000001ff00 */
[C---:B------:R-:W-:Y:S01]  /*4f60*/  IMAD.SHL.U32 R0, R108.reuse, 0x2, RZ ;  /* 0x000000026c007824 */ /* 0x040fe200078e00ff */
[----:B------:R-:W-:Y:S02]  /*4f70*/  UMOV UR49, 0x400 ;  /* 0x0000040000317882 */ /* 0x000fe40000000000 */
[----:B------:R-:W1:Y:S01]  /*4f80*/  LDC R99, c[0x0][0x370] ;  /* 0x0000dc00ff637b82 */ /* 0x000e620000000800 */
[----:B------:R-:W-:Y:S01]  /*4f90*/  ULEA UR49, UR37, UR49, 0x18 ;  /* 0x0000003125317291 */ /* 0x000fe2000f8ec0ff */
[----:B------:R-:W-:Y:S01]  /*4fa0*/  LOP3.LUT R5, R7, 0x180, RZ, 0xc0, !PT ;  /* 0x0000018007057812 */ /* 0x000fe200078ec0ff */
[----:B------:R-:W-:Y:S01]  /*4fb0*/  IMAD.U32 R46, R108, 0x10000, RZ ;  /* 0x000100006c2e7824 */ /* 0x000fe200078e00ff */
[----:B------:R-:W-:Y:S01]  /*4fc0*/  LOP3.LUT R100, R100, 0xc00, RZ, 0xc0, !PT ;  /* 0x00000c0064647812 */ /* 0x000fe200078ec0ff */
[----:B------:R-:W-:Y:S01]  /*4fd0*/  UIADD3 UR4, UPT, UPT, UR49, 0x2200, URZ ;  /* 0x0000220031047890 */ /* 0x000fe2000fffe0ff */
[----:B------:R-:W-:Y:S01]  /*4fe0*/  LOP3.LUT R0, R5, 0x20, R0, 0xf8, !PT ;  /* 0x0000002005007812 */ /* 0x000fe200078ef800 */
[----:B------:R-:W-:Y:S01]  /*4ff0*/  IMAD.SHL.U32 R5, R108, 0x8, RZ ;  /* 0x000000086c057824 */ /* 0x000fe200078e00ff */
[----:B------:R-:W2:Y:S01]  /*5000*/  LDC R42, c[0x0][0xb0c] ;  /* 0x0002c300ff2a7b82 */ /* 0x000ea20000000800 */
[----:B------:R-:W-:Y:S01]  /*5010*/  LOP3.LUT R100, R100, 0x40, R7, 0xf8, !PT ;  /* 0x0000004064647812 */ /* 0x000fe200078ef807 */
[----:B------:R-:W-:Y:S01]  /*5020*/  IMAD.MOV.U32 R44, RZ, RZ, RZ ;  /* 0x000000ffff2c7224 */ /* 0x000fe200078e00ff */
[----:B------:R-:W-:Y:S01]  /*5030*/  LOP3.LUT R46, R46, 0x600000, RZ, 0xc0, !PT ;  /* 0x006000002e2e7812 */ /* 0x000fe200078ec0ff */
[----:B------:R-:W-:Y:S01]  /*5040*/  IMAD.MOV.U32 R112, RZ, RZ, RZ ;  /* 0x000000ffff707224 */ /* 0x000fe200078e00ff */
[----:B------:R-:W-:-:S02]  /*5050*/  LOP3.LUT R108, R108, 0x2, RZ, 0xc0, !PT ;  /* 0x000000026c6c7812 */ /* 0x000fc400078ec0ff */
[----:B------:R-:W-:Y:S02]  /*5060*/  CS2R R104, SRZ ;  /* 0x0000000000687805 */ /* 0x000fe4000001ff00 */
[----:B------:R-:W-:Y:S01]  /*5070*/  LOP3.LUT R5, R0, 0x30, R5, 0x78, !PT ;  /* 0x0000003000057812 */ /* 0x000fe200078e7805 */
[----:B------:R-:W4:Y:S01]  /*5080*/  LDC R97, c[0x0][0xb20] ;  /* 0x0002c800ff617b82 */ /* 0x000f220000000800 */
[----:B------:R-:W3:Y:S01]  /*5090*/  LDS R3, [UR49+0x1f0] ;  /* 0x0001f031ff037984 */ /* 0x000ee20008000800 */
[----:B------:R-:W-:Y:S01]  /*50a0*/  LOP3.LUT R100, R100, 0x200, R7, 0xf8, !PT ;  /* 0x0000020064647812 */ /* 0x000fe200078ef807 */
[----:B------:R-:W-:Y:S01]  /*50b0*/  IMAD.MOV R102, RZ, RZ, -R108 ;  /* 0x000000ffff667224 */ /* 0x000fe200078e0a6c */
[----:B------:R-:W1:Y:S01]  /*50c0*/  LDCU.64 UR52, c[0x0][0x348] ;  /* 0x00006900ff3477ac */ /* 0x000e620008000a00 */
[----:B------:R-:W-:Y:S01]  /*50d0*/  IMAD.U32 R109, RZ, RZ, UR4 ;  /* 0x00000004ff6d7e24 */ /* 0x000fe2000f8e00ff */
[----:B------:R-:W-:Y:S02]  /*50e0*/  LOP3.LUT R100, R100, R5, RZ, 0xfc, !PT ;  /* 0x0000000564647212 */ /* 0x000fe400078efcff */
[----:B------:R-:W1:Y:S01]  /*50f0*/  LDC R41, c[0x0][0xb30] ;  /* 0x0002cc00ff297b82 */ /* 0x000e620000000800 */
[----:B------:R-:W1:Y:S01]  /*5100*/  LDCU.64 UR38, c[0x0][0x888] ;  /* 0x00011100ff2677ac */ /* 0x000e620008000a00 */
[----:B------:R-:W1:Y:S06]  /*5110*/  LDCU.64 UR44, c[0x0][0x890] ;  /* 0x00011200ff2c77ac */ /* 0x000e6c0008000a00 */
[----:B------:R-:W1:Y:S01]  /*5120*/  LDC.64 R92, c[0x0][0xb10] ;  /* 0x0002c400ff5c7b82 */ /* 0x000e620000000a00 */
[----:B------:R-:W-:-:S07]  /*5130*/  UIADD3 UR48, UPT, UPT, UR49, 0x200, URZ ;  /* 0x0000020031307890 */ /* 0x000fce000fffe0ff */
[----:B------:R-:W1:Y:S08]  /*5140*/  LDC.64 R38, c[0x0][0xb18] ;  /* 0x0002c600ff267b82 */ /* 0x000e700000000a00 */
[----:B------:R-:W1:Y:S08]  /*5150*/  LDC.64 R36, c[0x0][0xb28] ;  /* 0x0002ca00ff247b82 */ /* 0x000e700000000a00 */
[----:B------:R-:W1:Y:S01]  /*5160*/  LDC.64 R90, c[0x0][0x8b0] ;  /* 0x00022c00ff5a7b82 */ /* 0x000e620000000a00 */
[----:B---3--:R-:W-:-:S07]  /*5170*/  IMAD.IADD R46, R3, 0x1, R46 ;  /* 0x00000001032e7824 */ /* 0x008fce00078e022e */
[----:B------:R-:W3:Y:S08]  /*5180*/  LDC.64 R88, c[0x0][0x8a8] ;  /* 0x00022a00ff587b82 */ /* 0x000ef00000000a00 */
[----:B--2-4-:R-:W1:Y:S02]  /*5190*/  LDC R98, c[0x0][0x374] ;  /* 0x0000dd00ff627b82 */ /* 0x014e640000000800 */
.L_x_118:
[----:B------:R-:W-:Y:S02]  /*51a0*/  LEA R0, R112, UR49, 0x3 ;  /* 0x0000003170007c11 */ /* 0x000fe4000f8e18ff */
[----:B------:R-:W-:Y:S02]  /*51b0*/  SHF.L.U32 R3, R106, 0x1f, RZ ;  /* 0x0000001f6a037819 */ /* 0x000fe400000006ff */
[----:B------:R-:W-:Y:S02]  /*51c0*/  LEA R16, R112, UR49, 0x4 ;  /* 0x0000003170107c11 */ /* 0x000fe4000f8e20ff */
[----:B------:R-:W2:Y:S02]  /*51d0*/  SYNCS.PHASECHK.TRANS64.TRYWAIT P0, [R0+URZ+0x140], R3 ;  /* 0x00014003000075a7 */ /* 0x000ea400080011ff */
[----:B-12---:R-:W-:Y:S05]  /*51e0*/  @!P0 BRA `(.L_x_93) ;  /* 0x0000003400408947 */ /* 0x006fea0003800000 */
.L_x_180:
[----:B------:R-:W4:Y:S01]  /*51f0*/  LDC.64 R12, c[0x0][0xb10] ;  /* 0x0002c400ff0c7b82 */ /* 0x000f220000000a00 */
[----:B------:R-:W3:Y:S01]  /*5200*/  LDS.128 R16, [R16+0x1d0] ;  /* 0x0001d00010107984 */ /* 0x000ee20000000c00 */
[----:B-1----:R-:W-:Y:S01]  /*5210*/  ISETP.NE.AND P1, PT, R41, 0x1, PT ;  /* 0x000000012900780c */ /* 0x002fe20003f25270 */
[----:B--2---:R-:W-:Y:S01]  /*5220*/  VIADD R0, R0, 0x150 ;  /* 0x0000015000007836 */ /* 0x004fe20000000000 */
[----:B------:R-:W-:Y:S04]  /*5230*/  ISETP.GE.AND P0, PT, R40, 0x1, PT ;  /* 0x000000012800780c */ /* 0x000fe80003f06270 */
[----:B------:R-:W1:Y:S01]  /*5240*/  LDC.64 R10, c[0x0][0xb18] ;  /* 0x0002c600ff0a7b82 */ /* 0x000e620000000a00 */
[----:B------:R-:W-:Y:S01]  /*5250*/  PRMT R0, RZ, 0x654, R0 ;  /* 0x00000654ff007816 */ /* 0x000fe20000000000 */
[----:B------:R-:W-:Y:S01]  /*5260*/  @!PT LDS RZ, [RZ] ;  /* 0x00000000fffff984 */ /* 0x000fe20000000800 */
[----:B------:R-:W-:Y:S01]  /*5270*/  @!PT LDS RZ, [RZ] ;  /* 0x00000000fffff984 */ /* 0x000fe20000000800 */
[----:B------:R-:W-:Y:S01]  /*5280*/  @!PT LDS RZ, [RZ] ;  /* 0x00000000fffff984 */ /* 0x000fe20000000800 */
[----:B------:R-:W-:Y:S01]  /*5290*/  @!PT LDS RZ, [RZ] ;  /* 0x00000000fffff984 */ /* 0x000fe20000000800 */
[----:B------:R2:W-:Y:S06]  /*52a0*/  MEMBAR.ALL.CTA ;  /* 0x0000000000007992 */ /* 0x0005ec0000008000 */
[----:B--2---:R-:W2:Y:S01]  /*52b0*/  FENCE.VIEW.ASYNC.S ;  /* 0x00000000000073c6 */ /* 0x004ea20000000000 */
[----:B------:R-:W1:Y:S08]  /*52c0*/  @!P1 LDC R14, c[0x0][0xb20] ;  /* 0x0002c800ff0e9b82 */ /* 0x000e700000000800 */
[----:B------:R-:W1:Y:S01]  /*52d0*/  @!P1 LDC R9, c[0x0][0xb0c] ;  /* 0x0002c300ff099b82 */ /* 0x000e620000000800 */
[----:B--2---:R2:W-:Y:S01]  /*52e0*/  SYNCS.ARRIVE.TRANS64.RED.A1T0 RZ, [R0+URZ], RZ ;  /* 0x000000ff00ff79a7 */ /* 0x0045e200081004ff */
[----:B---3--:R-:W-:Y:S04]  /*52f0*/  LOP3.LUT P4, RZ, R18, 0x1, RZ, 0xc0, !PT ;  /* 0x0000000112ff7812 */ /* 0x008fe8000788c0ff */
[----:B------:R-:W-:Y:S09]  /*5300*/  P2R R111, PR, RZ, 0x10 ;  /* 0x00000010ff6f7803 */ /* 0x000ff20000000000 */
[----:B------:R-:W-:Y:S02]  /*5310*/  @P4 MOV R45, R16 ;  /* 0x00000010002d4202 */ /* 0x000fe40000000f00 */
[----:B------:R-:W-:Y:S01]  /*5320*/  @P4 LOP3.LUT R43, R17, 0xffff, RZ, 0xc0, !PT ;  /* 0x0000ffff112b4812 */ /* 0x000fe200078ec0ff */
[----:B--2-4-:R-:W-:Y:S06]  /*5330*/  @!P0 BRA `(.L_x_94) ;  /* 0x0000000000a48947 */ /* 0x014fec0003800000 */
[----:B------:R-:W-:Y:S01]  /*5340*/  IMAD.HI.U32 R24, R98, R39, RZ ;  /* 0x0000002762187227 */ /* 0x000fe200078e00ff */
[----:B------:R-:W-:Y:S02]  /*5350*/  ISETP.NE.AND P0, PT, R38, 0x1, PT ;  /* 0x000000012600780c */ /* 0x000fe40003f05270 */
[----:B------:R-:W-:Y:S01]  /*5360*/  ISETP.NE.AND P2, PT, R40, 0x1, PT ;  /* 0x000000012800780c */ /* 0x000fe20003f45270 */
[-C--:B------:R-:W-:Y:S01]  /*5370*/  IMAD.HI.U32 R22, R99, R92.reuse, RZ ;  /* 0x0000005c63167227 */ /* 0x080fe200078e00ff */
[----:B------:R-:W-:Y:S02]  /*5380*/  SHF.R.U32.HI R23, RZ, R97, R24 ;  /* 0x00000061ff177219 */ /* 0x000fe40000011618 */
[----:B------:R-:W-:Y:S01]  /*5390*/  ISETP.NE.AND P3, PT, R42, 0x1, PT ;  /* 0x000000012a00780c */ /* 0x000fe20003f65270 */
[----:B------:R-:W-:Y:S01]  /*53a0*/  IMAD.HI.U32 R28, R43, R39, RZ ;  /* 0x000000272b1c7227 */ /* 0x000fe200078e00ff */
[----:B------:R-:W-:Y:S02]  /*53b0*/  SHF.R.U32.HI R22, RZ, R93, R22 ;  /* 0x0000005dff167219 */ /* 0x000fe40000011616 */
[----:B------:R-:W-:Y:S01]  /*53c0*/  SEL R3, R98, R23, !P0 ;  /* 0x0000001762037207 */ /* 0x000fe20004000000 */
[----:B------:R-:W-:Y:S01]  /*53d0*/  IMAD.HI.U32 R26, R45, R92, RZ ;  /* 0x0000005c2d1a7227 */ /* 0x000fe200078e00ff */
[----:B------:R-:W-:Y:S03]  /*53e0*/  SEL R7, R99, R22, !P3 ;  /* 0x0000001663077207 */ /* 0x000fe60005800000 */
[-C--:B------:R-:W-:Y:S01]  /*53f0*/  IMAD.HI.U32 R22, R3, R36.reuse, RZ ;  /* 0x0000002403167227 */ /* 0x080fe200078e00ff */
[----:B------:R-:W-:Y:S03]  /*5400*/  SHF.R.U32.HI R26, RZ, R93, R26 ;  /* 0x0000005dff1a7219 */ /* 0x000fe6000001161a */
[----:B------:R-:W-:Y:S01]  /*5410*/  IMAD.HI.U32 R24, R7, R36, RZ ;  /* 0x0000002407187227 */ /* 0x000fe200078e00ff */
[----:B------:R-:W-:Y:S02]  /*5420*/  @P2 SHF.R.U32.HI R3, RZ, R37, R22 ;  /* 0x00000025ff032219 */ /* 0x000fe40000011616 */
[----:B------:R-:W-:Y:S02]  /*5430*/  SHF.R.U32.HI R22, RZ, R97, R28 ;  /* 0x00000061ff167219 */ /* 0x000fe4000001161c */
[----:B------:R-:W-:Y:S01]  /*5440*/  @P2 SHF.R.U32.HI R7, RZ, R37, R24 ;  /* 0x00000025ff072219 */ /* 0x000fe20000011618 */
[C---:B------:R-:W-:Y:S01]  /*5450*/  IMAD R2, R40.reuse, R3, RZ ;  /* 0x0000000328027224 */ /* 0x040fe200078e02ff */
[----:B------:R-:W-:Y:S02]  /*5460*/  SEL R5, R43, R22, !P0 ;  /* 0x000000162b057207 */ /* 0x000fe40004000000 */
[----:B------:R-:W-:Y:S01]  /*5470*/  SEL R3, R45, R26, !P3 ;  /* 0x0000001a2d037207 */ /* 0x000fe20005800000 */
[----:B------:R-:W-:Y:S01]  /*5480*/  IMAD R4, R40, R7, RZ ;  /* 0x0000000728047224 */ /* 0x000fe200078e02ff */
[C---:B------:R-:W-:Y:S01]  /*5490*/  ISETP.GE.AND P0, PT, R5.reuse, R2, PT ;  /* 0x000000020500720c */ /* 0x040fe20003f06270 */
[----:B------:R-:W-:Y:S03]  /*54a0*/  IMAD.HI.U32 R6, R5, R36, RZ ;  /* 0x0000002405067227 */ /* 0x000fe600078e00ff */
[----:B------:R-:W-:Y:S01]  /*54b0*/  ISETP.GE.OR P0, PT, R3, R4, P0 ;  /* 0x000000040300720c */ /* 0x000fe20000706670 */
[----:B------:R-:W-:Y:S01]  /*54c0*/  IMAD.MOV R4, RZ, RZ, -R3 ;  /* 0x000000ffff047224 */ /* 0x000fe200078e0a03 */
[-C--:B------:R-:W-:Y:S03]  /*54d0*/  SHF.R.U32.HI R6, RZ, R37.reuse, R6 ;  /* 0x00000025ff067219 */ /* 0x080fe60000011606 */
[----:B------:R-:W-:Y:S01]  /*54e0*/  IMAD R45, R42, R4, R45 ;  /* 0x000000042a2d7224 */ /* 0x000fe200078e022d */
[----:B------:R-:W-:Y:S05]  /*54f0*/  SEL R15, R5, R6, !P2 ;  /* 0x00000006050f7207 */ /* 0x000fea0005000000 */
[----:B------:R-:W-:Y:S02]  /*5500*/  IMAD.MOV R6, RZ, RZ, -R15 ;  /* 0x000000ffff067224 */ /* 0x000fe400078e0a0f */
[C---:B------:R-:W-:Y:S04]  /*5510*/  @!P0 IMAD.HI.U32 R2, R3.reuse, R36, RZ ;  /* 0x0000002403028227 */ /* 0x040fe800078e00ff */
[----:B------:R-:W-:Y:S01]  /*5520*/  IMAD R6, R40, R6, R5 ;  /* 0x0000000628067224 */ /* 0x000fe200078e0205 */
[----:B------:R-:W-:Y:S04]  /*5530*/  @!P0 SHF.R.U32.HI R2, RZ, R37, R2 ;  /* 0x00000025ff028219 */ /* 0x000fe80000011602 */
[----:B------:R-:W-:Y:S02]  /*5540*/  @!P0 SEL R0, R3, R2, !P2 ;  /* 0x0000000203008207 */ /* 0x000fe40005000000 */
[----:B------:R-:W-:Y:S02]  /*5550*/  IADD3 R2, PT, PT, -R5, RZ, RZ ;  /* 0x000000ff05027210 */ /* 0x000fe40007ffe1ff */
[----:B------:R-:W-:Y:S01]  /*5560*/  @!P0 IADD3 R8, PT, PT, R15, -R0, RZ ;  /* 0x800000000f088210 */ /* 0x000fe20007ffe0ff */
[----:B------:R-:W-:Y:S02]  /*5570*/  @!P0 IMAD R0, R7, R6, R0 ;  /* 0x0000000607008224 */ /* 0x000fe400078e0200 */
[----:B------:R-:W-:Y:S02]  /*5580*/  IMAD R43, R38, R2, R43 ;  /* 0x00000002262b7224 */ /* 0x000fe400078e022b */
[----:B------:R-:W-:Y:S02]  /*5590*/  @!P0 IMAD R5, R8, R40, R3 ;  /* 0x0000002808058224 */ /* 0x000fe400078e0203 */
[----:B------:R-:W-:Y:S04]  /*55a0*/  @!P0 IMAD.MOV.U32 R3, RZ, RZ, R0 ;  /* 0x000000ffff038224 */ /* 0x000fe800078e0000 */
[----:B------:R-:W-:Y:S02]  /*55b0*/  IMAD R45, R3, R42, R45 ;  /* 0x0000002a032d7224 */ /* 0x000fe400078e022d */
[----:B------:R-:W-:Y:S07]  /*55c0*/  IMAD R43, R5, R38, R43 ;  /* 0x00000026052b7224 */ /* 0x000fee00078e022b */
.L_x_94:
[----:B-1----:R-:W-:Y:S01]  /*55d0*/  @!P1 ISETP.NE.AND P0, PT, R10, 0x1, PT ;  /* 0x000000010a00980c */ /* 0x002fe20003f05270 */
[----:B------:R-:W-:Y:S01]  /*55e0*/  @!P1 IMAD.HI.U32 R0, R45, R12, RZ ;  /* 0x0000000c2d009227 */ /* 0x000fe200078e00ff */
[----:B------:R-:W-:Y:S01]  /*55f0*/  @!P1 ISETP.NE.AND P2, PT, R9, 0x1, PT ;  /* 0x000000010900980c */ /* 0x000fe20003f45270 */
[----:B------:R-:W-:Y:S01]  /*5600*/  ULOP3.LUT UP0, URZ, UR48, 0x1b0, URZ, 0xc0, !UPT ;  /* 0x000001b030ff7892 */ /* 0x000fe2000f80c0ff */
[----:B------:R-:W-:Y:S01]  /*5610*/  R2UR UR42, R21 ;  /* 0x00000000152a72ca */ /* 0x000fe200000e0000 */
[----:B------:R-:W-:Y:S01]  /*5620*/  @!P1 IMAD.HI.U32 R3, R43, R11, RZ ;  /* 0x0000000b2b039227 */ /* 0x000fe200078e00ff */
[----:B------:R-:W-:Y:S02]  /*5630*/  @!P1 SHF.R.U32.HI R0, RZ, R13, R0 ;  /* 0x0000000dff009219 */ /* 0x000fe40000011600 */
[----:B------:R-:W-:Y:S01]  /*5640*/  R2UR UR41, R20 ;  /* 0x00000000142972ca */ /* 0x000fe200000e0000 */
[----:B------:R-:W-:Y:S01]  /*5650*/  VIADD R112, R112, 0x1 ;  /* 0x0000000170707836 */ /* 0x000fe20000000000 */
[----:B------:R-:W-:Y:S02]  /*5660*/  @!P1 SHF.R.U32.HI R2, RZ, R14, R3 ;  /* 0x0000000eff029219 */ /* 0x000fe40000011603 */
[----:B------:R-:W-:Y:S02]  /*5670*/  @!P1 SEL R3, R45, R0, !P2 ;  /* 0x000000002d039207 */ /* 0x000fe40005000000 */
[----:B------:R-:W-:Y:S02]  /*5680*/  @!P1 SEL R2, R43, R2, !P0 ;  /* 0x000000022b029207 */ /* 0x000fe40004000000 */
[----:B------:R-:W-:Y:S01]  /*5690*/  @P4 SHF.R.U32.HI R103, RZ, 0x10, R17 ;  /* 0x00000010ff674819 */ /* 0x000fe20000011611 */
[----:B------:R-:W-:Y:S02]  /*56a0*/  USHF.L.U32 UR42, UR42, 0x6, URZ ;  /* 0x000000062a2a7899 */ /* 0x000fe400080006ff */
[----:B------:R-:W-:Y:S02]  /*56b0*/  @!P1 IMAD.IADD R0, R2, 0x1, -R3 ;  /* 0x0000000102009824 */ /* 0x000fe400078e0a03 */
[----:B------:R-:W-:Y:S01]  /*56c0*/  @!P1 IMAD.IADD R2, R3, 0x1, -R2 ;  /* 0x0000000103029824 */ /* 0x000fe200078e0a02 */
[----:B------:R-:W-:Y:S01]  /*56d0*/  USHF.L.U32 UR41, UR41, 0x7, URZ ;  /* 0x0000000729297899 */ /* 0x000fe200080006ff */
[----:B------:R-:W-:Y:S02]  /*56e0*/  @!P1 IMAD R45, R0, R9, R45 ;  /* 0x00000009002d9224 */ /* 0x000fe400078e022d */
[----:B------:R-:W-:Y:S01]  /*56f0*/  @!P1 IMAD R43, R2, R10, R43 ;  /* 0x0000000a022b9224 */ /* 0x000fe200078e022b */
[----:B------:R-:W-:Y:S08]  /*5700*/  BRA.U !UP0, `(.L_x_95) ;  /* 0x0000000108407547 */ /* 0x000ff0000b800000 */
[----:B------:R-:W1:Y:S01]  /*5710*/  LDCU.64 UR8, c[0x4][0x80] ;  /* 0x01001000ff0877ac */ /* 0x000e620008000a00 */
[----:B------:R-:W-:Y:S01]  /*5720*/  MOV R3, 0x0 ;  /* 0x0000000000037802 */ /* 0x000fe20000000f00 */
[----:B------:R-:W-:Y:S02]  /*5730*/  HFMA2 R12, -RZ, RZ, 0, 5.9604644775390625e-08 ;  /* 0x00000001ff0c7431 */ /* 0x000fe400000001ff */
[----:B------:R-:W-:Y:S02]  /*5740*/  IMAD.MOV.U32 R8, RZ, RZ, 0x70 ;  /* 0x00000070ff087424 */ /* 0x000fe400078e00ff */
[----:B------:R-:W-:Y:S01]  /*5750*/  IMAD.MOV.U32 R13, RZ, RZ, RZ ;  /* 0x000000ffff0d7224 */ /* 0x000fe200078e00ff */
[----:B------:R-:W2:Y:S01]  /*5760*/  LDCU.64 UR6, c[0x4][0x88] ;  /* 0x01001100ff0677ac */ /* 0x000ea20008000a00 */
[----:B------:R-:W3:Y:S01]  /*5770*/  LDC.64 R2, c[0x4][R3] ;  /* 0x0100000003027b82 */ /* 0x000ee20000000a00 */
[----:B------:R-:W4:Y:S01]  /*5780*/  LDCU.64 UR4, c[0x4][0x8] ;  /* 0x01000100ff0477ac */ /* 0x000f220008000a00 */
[----:B-1----:R-:W-:Y:S01]  /*5790*/  MOV R5, UR9 ;  /* 0x0000000900057c02 */ /* 0x002fe20008000f00 */
[----:B------:R-:W-:Y:S01]  /*57a0*/  IMAD.U32 R4, RZ, RZ, UR8 ;  /* 0x00000008ff047e24 */ /* 0x000fe2000f8e00ff */
[----:B--2---:R-:W-:Y:S01]  /*57b0*/  MOV R7, UR7 ;  /* 0x0000000700077c02 */ /* 0x004fe20008000f00 */
[----:B------:R-:W-:Y:S01]  /*57c0*/  IMAD.U32 R6, RZ, RZ, UR6 ;  /* 0x00000006ff067e24 */ /* 0x000fe2000f8e00ff */
[----:B----4-:R-:W-:Y:S01]  /*57d0*/  MOV R11, UR5 ;  /* 0x00000005000b7c02 */ /* 0x010fe20008000f00 */
[----:B------:R-:W-:Y:S02]  /*57e0*/  IMAD.U32 R10, RZ, RZ, UR4 ;  /* 0x00000004ff0a7e24 */ /* 0x000fe4000f8e00ff */
[----:B------:R-:W-:Y:S07]  /*57f0*/  LEPC R20, `(.L_x_95) ;  /* 0x000000001014794e */ /* 0x000fee0000000000 */
[----:B---3-5:R-:W-:Y:S05]  /*5800*/  CALL.ABS.NOINC R2 ;  /* 0x0000000002007343 */ /* 0x028fea0003c00000 */
.L_x_95:
[----:B------:R-:W-:Y:S01]  /*5810*/  LOP3.LUT P0, RZ, R109, 0x1b0, RZ, 0xc0, !PT ;  /* 0x000001b06dff7812 */ /* 0x000fe2000780c0ff */
[----:B------:R-:W-:Y:S11]  /*5820*/  BSSY.RECONVERGENT B6, `(.L_x_96) ;  /* 0x0000013000067945 */ /* 0x000ff60003800200 */
[----:B------:R-:W-:Y:S01]  /*5830*/  @!UPT UIADD3 URZ, UPT, UPT, URZ, URZ, URZ ;  /* 0x000000fffffff290 */ /* 0x000fe2000fffe0ff */
[----:B------:R-:W-:Y:S05]  /*5840*/  @!P0 BRA `(.L_x_97) ;  /* 0x0000000000408947 */ /* 0x000fea0003800000 */
        /* <DEDUP_REMOVED lines=16> */
.L_x_97:
[----:B------:R-:W-:Y:S05]  /*5950*/  BSYNC.RECONVERGENT B6 ;  /* 0x0000000000067941 */ /* 0x000fea0003800200 */
.L_x_96:
[----:B------:R-:W-:Y:S01]  /*5960*/  ISETP.NE.U32.AND P4, PT, R90, RZ, PT ;  /* 0x000000ff5a00720c */ /* 0x000fe20003f85070 */
[----:B------:R-:W-:Y:S01]  /*5970*/  UISETP.NE.AND UP2, UPT, UR50, URZ, UPT ;  /* 0x000000ff3200728c */ /* 0x000fe2000bf45270 */
[----:B------:R-:W-:Y:S01]  /*5980*/  ISETP.NE.U32.AND P2, PT, RZ, UR38, PT ;  /* 0x00000026ff007c0c */ /* 0x000fe2000bf45070 */
[----:B------:R-:W-:Y:S01]  /*5990*/  UISETP.NE.U32.AND UP1, UPT, UR44, URZ, UPT ;  /* 0x000000ff2c00728c */ /* 0x000fe2000bf25070 */
[----:B------:R-:W-:Y:S01]  /*59a0*/  ISETP.NE.AND.EX P4, PT, R91, RZ, PT, P4 ;  /* 0x000000ff5b00720c */ /* 0x000fe20003f85340 */
[----:B------:R-:W-:Y:S01]  /*59b0*/  UPLOP3.LUT UP0, UPT, UPT, UPT, UPT, 0x40, 0x4 ;  /* 0x000000000004789c */ /* 0x000fe20003f0e870 */
[----:B------:R-:W-:Y:S01]  /*59c0*/  ISETP.NE.AND.EX P2, PT, RZ, UR39, PT, P2 ;  /* 0x00000027ff007c0c */ /* 0x000fe2000bf45320 */
[----:B------:R-:W-:Y:S01]  /*59d0*/  UISETP.NE.AND.EX UP1, UPT, UR45, URZ, UPT, UP1 ;  /* 0x000000ff2d00728c */ /* 0x000fe2000bf25310 */
[----:B------:R-:W-:Y:S04]  /*59e0*/  PLOP3.LUT P1, PT, PT, PT, UP2, 0x80, 0x8 ;  /* 0x000000000008781c */ /* 0x000fe80003f2f028 */
[----:B------:R-:W-:Y:S06]  /*59f0*/  @UP2 UPLOP3.LUT UP0, UPT, UPT, UPT, UP1, 0x80, 0x8 ;  /* 0x000000000008289c */ /* 0x000fec0003f0f010 */
[----:B------:R-:W-:Y:S01]  /*5a00*/  PLOP3.LUT P0, PT, PT, PT, UP0, 0x80, 0x8 ;  /* 0x000000000008781c */ /* 0x000fe20003f0f008 */
[----:B------:R-:W-:Y:S01]  /*5a10*/  @!UPT UIADD3 URZ, UPT, UPT, URZ, URZ, URZ ;  /* 0x000000fffffff290 */ /* 0x000fe2000fffe0ff */
[----:B------:R-:W-:Y:S11]  /*5a20*/  BRA.U !UP1, `(.L_x_98) ;  /* 0x0000000109387547 */ /* 0x000ff6000b800000 */
[----:B------:R-:W-:Y:S01]  /*5a30*/  UISETP.NE.U32.AND UP0, UPT, UR38, URZ, UPT ;  /* 0x000000ff2600728c */ /* 0x000fe2000bf05070 */
[----:B------:R-:W-:Y:S02]  /*5a40*/  HFMA2 R0, -RZ, RZ, 0, 5.9604644775390625e-08 ;  /* 0x00000001ff007431 */ /* 0x000fe400000001ff */
[----:B------:R-:W-:Y:S01]  /*5a50*/  IMAD.MOV.U32 R95, RZ, RZ, 0x1 ;  /* 0x00000001ff5f7424 */ /* 0x000fe200078e00ff */
[----:B------:R-:W-:Y:S06]  /*5a60*/  UISETP.NE.AND.EX UP0, UPT, UR39, URZ, UPT, UP0 ;  /* 0x000000ff2700728c */ /* 0x000fec000bf05300 */
[----:B------:R-:W-:Y:S05]  /*5a70*/  PLOP3.LUT P3, PT, PT, PT, UP0, 0x80, 0x8 ;  /* 0x000000000008781c */ /* 0x000fea0003f6f008 */
[----:B------:R-:W1:Y:S01]  /*5a80*/  @UP0 LDCU.64 UR6, c[0x0][0x888] ;  /* 0x00011100ff0607ac */ /* 0x000e620008000a00 */
[----:B------:R-:W-:Y:S07]  /*5a90*/  @UP0 UIMAD UR4, UR36, UR44, URZ ;  /* 0x0000002c240402a4 */ /* 0x000fee000f8e02ff */
[----:B------:R-:W-:Y:S01]  /*5aa0*/  @!P3 PRMT R95, R0, 0x7610, R95 ;  /* 0x00007610005fb816 */ /* 0x000fe2000000005f */
[----:B-1----:R-:W-:Y:S03]  /*5ab0*/  @UP0 UIMAD.WIDE UR6, UR4, 0x4, UR6 ;  /* 0x00000004040608a5 */ /* 0x002fe6000f8e0206 */
[----:B------:R-:W1:Y:S03]  /*5ac0*/  @!UP0 LDCU UR4, c[0x0][0x880] ;  /* 0x00011000ff0487ac */ /* 0x000e660008000800 */
[----:B------:R-:W-:Y:S01]  /*5ad0*/  IMAD.U32 R2, RZ, RZ, UR6 ;  /* 0x00000006ff027e24 */ /* 0x000fe2000f8e00ff */
[----:B------:R-:W-:Y:S05]  /*5ae0*/  MOV R3, UR7 ;  /* 0x0000000700037c02 */ /* 0x000fea0008000f00 */
[----:B-----5:R2:W5:Y:S02]  /*5af0*/  @P3 LDG.E R49, desc[UR46][R2.64] ;  /* 0x0000002e02313981 */ /* 0x020564000c1e1900 */
[----:B-12---:R-:W-:Y:S02]  /*5b00*/  @!P3 IMAD.U32 R49, RZ, RZ, UR4 ;  /* 0x00000004ff31be24 */ /* 0x006fe4000f8e00ff */
.L_x_98:
[----:B------:R-:W-:Y:S05]  /*5b10*/  @!P4 BRA `(.L_x_99) ;  /* 0x000000000020c947 */ /* 0x000fea0003800000 */
[----:B------:R-:W-:Y:S04]  /*5b20*/  ISETP.NE.U32.AND P3, PT, R88, RZ, PT ;  /* 0x000000ff5800720c */ /* 0x000fe80003f65070 */
[----:B------:R-:W-:Y:S11]  /*5b30*/  ISETP.NE.AND.EX P3, PT, R89, RZ, PT, P3 ;  /* 0x000000ff5900720c */ /* 0x000ff60003f65330 */
[----:B------:R-:W-:Y:S02]  /*5b40*/  @!UPT UIADD3 URZ, UPT, UPT, URZ, URZ, URZ ;  /* 0x000000fffffff290 */ /* 0x000fe4000fffe0ff */
[----:B------:R-:W1:Y:S01]  /*5b50*/  @P3 LDC.64 R2, c[0x0][0x8a8] ;  /* 0x00022a00ff023b82 */ /* 0x000e620000000a00 */
[----:B------:R-:W-:Y:S04]  /*5b60*/  @P3 IMAD R0, R90, UR36, RZ ;  /* 0x000000245a003c24 */ /* 0x000fe8000f8e02ff */
[----:B-1----:R-:W-:Y:S05]  /*5b70*/  @P3 IMAD.WIDE R2, R0, 0x4, R2 ;  /* 0x0000000400023825 */ /* 0x002fea00078e0202 */
[----:B-----5:R1:W5:Y:S02]  /*5b80*/  @P3 LDG.E R47, desc[UR46][R2.64] ;  /* 0x0000002e022f3981 */ /* 0x020364000c1e1900 */
[----:B-1----:R-:W2:Y:S02]  /*5b90*/  @!P3 LDC R47, c[0x0][0x8a0] ;  /* 0x00022800ff2fbb82 */ /* 0x002ea40000000800 */
.L_x_99:
[----:B-----5:R-:W-:Y:S01]  /*5ba0*/  FSETP.NEU.AND P4, PT, R49, RZ, PT ;  /* 0x000000ff3100720b */ /* 0x020fe20003f8d000 */
[----:B------:R-:W-:Y:S01]  /*5bb0*/  BSSY B1, `(.L_x_100) ;  /* 0x0000042000017945 */ /* 0x000fe20003800000 */
[----:B------:R-:W-:Y:S01]  /*5bc0*/  SEL R7, RZ, 0xffffffff, P2 ;  /* 0xffffffffff077807 */ /* 0x000fe20001000000 */
[----:B------:R-:W-:Y:S01]  /*5bd0*/  IMAD.MOV.U32 R115, RZ, RZ, 0x1 ;  /* 0x00000001ff737424 */ /* 0x000fe200078e00ff */
[----:B------:R-:W-:Y:S02]  /*5be0*/  LOP3.LUT P3, RZ, R95, 0xff, RZ, 0xc0, !PT ;  /* 0x000000ff5fff7812 */ /* 0x000fe4000786c0ff */
[----:B------:R-:W-:Y:S02]  /*5bf0*/  CS2R R86, SRZ ;  /* 0x0000000000567805 */ /* 0x000fe4000001ff00 */
[----:B------:R-:W-:Y:S02]  /*5c00*/  @P1 SEL R4, RZ, 0xffffffff, P4 ;  /* 0xffffffffff041807 */ /* 0x000fe40002000000 */
[----:B------:R-:W-:Y:S02]  /*5c10*/  CS2R R84, SRZ ;  /* 0x0000000000547805 */ /* 0x000fe4000001ff00 */
[----:B------:R-:W-:Y:S02]  /*5c20*/  LEA R0, R105, UR49, 0x3 ;  /* 0x0000003169007c11 */ /* 0x000fe4000f8e18ff */
[----:B------:R-:W-:Y:S02]  /*5c30*/  CS2R R82, SRZ ;  /* 0x0000000000527805 */ /* 0x000fe4000001ff00 */
[----:B------:R-:W-:Y:S02]  /*5c40*/  @P0 SEL R4, R7, R4, !P3 ;  /* 0x0000000407040207 */ /* 0x000fe40005800000 */
[----:B------:R-:W-:Y:S02]  /*5c50*/  CS2R R80, SRZ ;  /* 0x0000000000507805 */ /* 0x000fe4000001ff00 */
[----:B------:R-:W-:Y:S02]  /*5c60*/  LEA R113, R44, UR49, 0x3 ;  /* 0x000000312c717c11 */ /* 0x000fe4000f8e18ff */
[----:B------:R-:W-:Y:S02]  /*5c70*/  @P1 LOP3.LUT R4, R4, 0x1, RZ, 0xc0, !PT ;  /* 0x0000000104041812 */ /* 0x000fe400078ec0ff */
[----:B------:R-:W-:Y:S02]  /*5c80*/  SHF.L.U32 R2, R107, 0x1f, RZ ;  /* 0x0000001f6b027819 */ /* 0x000fe400000006ff */
[----:B------:R-:W-:Y:S02]  /*5c90*/  ISETP.NE.U32.OR P6, PT, R4, 0x1, !P1 ;  /* 0x000000010400780c */ /* 0x000fe40004fc5470 */
[----:B------:R-:W-:Y:S02]  /*5ca0*/  PLOP3.LUT P2, PT, PT, PT, UP1, 0x80, 0x8 ;  /* 0x000000000008781c */ /* 0x000fe40003f4f018 */
[----:B------:R-:W-:Y:S02]  /*5cb0*/  LEA.HI R5, R44, R44, RZ, 0x1 ;  /* 0x0000002c2c057211 */ /* 0x000fe400078f08ff */
[----:B------:R-:W-:Y:S02]  /*5cc0*/  SEL R4, RZ, 0xffffffff, P4 ;  /* 0xffffffffff047807 */ /* 0x000fe40002000000 */
[----:B------:R-:W-:Y:S01]  /*5cd0*/  P2R R114, PR, RZ, 0x40 ;  /* 0x00000040ff727803 */ /* 0x000fe20000000000 */
[C---:B------:R-:W-:Y:S01]  /*5ce0*/  IMAD.SHL.U32 R3, R5.reuse, 0x40, RZ ;  /* 0x0000004005037824 */ /* 0x040fe200078e00ff */
[----:B------:R-:W-:Y:S03]  /*5cf0*/  LOP3.LUT R5, R5, 0xffe, RZ, 0xc0, !PT ;  /* 0x00000ffe05057812 */ /* 0x000fe600078ec0ff */
[----:B------:R-:W-:Y:S02]  /*5d00*/  @P6 SHF.L.U32 R9, R104, 0x1f, RZ ;  /* 0x0000001f68096819 */ /* 0x000fe400000006ff */
[----:B------:R-:W-:Y:S01]  /*5d10*/  @P2 SEL R4, R7, R4, !P3 ;  /* 0x0000000407042207 */ /* 0x000fe20005800000 */
[----:B------:R-:W-:Y:S01]  /*5d20*/  IMAD.IADD R48, R44, 0x1, -R5 ;  /* 0x000000012c307824 */ /* 0x000fe200078e0a05 */
[----:B------:R-:W1:Y:S01]  /*5d30*/  @P6 SYNCS.PHASECHK.TRANS64.TRYWAIT P1, [R0+URZ+0x110], R9 ;  /* 0x00011009000065a7 */ /* 0x000e6200080211ff */
[----:B------:R-:W-:Y:S02]  /*5d40*/  LOP3.LUT R3, R3, 0xffffff80, RZ, 0xc0, !PT ;  /* 0xffffff8003037812 */ /* 0x000fe400078ec0ff */
[----:B------:R-:W-:Y:S03]  /*5d50*/  LOP3.LUT R4, R4, 0x1, RZ, 0xc0, !PT ;  /* 0x0000000104047812 */ /* 0x000fe600078ec0ff */
[----:B------:R-:W-:Y:S01]  /*5d60*/  IMAD.IADD R3, R46, 0x1, R3 ;  /* 0x000000012e037824 */ /* 0x000fe200078e0203 */
[----:B------:R-:W-:Y:S03]  /*5d70*/  ISETP.NE.U32.AND P5, PT, R4, 0x1, PT ;  /* 0x000000010400780c */ /* 0x000fe60003fa5070 */
[----:B------:R-:W-:Y:S01]  /*5d80*/  IMAD R48, R48, 0x100000, R3 ;  /* 0x0010000030307824 */ /* 0x000fe200078e0203 */
[----:B------:R-:W-:Y:S01]  /*5d90*/  P2R R124, PR, RZ, 0x20 ;  /* 0x00000020ff7c7803 */ /* 0x000fe20000000000 */
[----:B------:R3:W4:Y:S01]  /*5da0*/  SYNCS.PHASECHK.TRANS64.TRYWAIT P0, [R113+URZ+0x160], R2 ;  /* 0x00016002710075a7 */ /* 0x00072200080011ff */
[----:B-1----:R-:W-:Y:S01]  /*5db0*/  @P6 SEL R115, RZ, 0x1, !P1 ;  /* 0x00000001ff736807 */ /* 0x002fe20004800000 */
[----:B---3--:R-:W-:Y:S06]  /*5dc0*/  @!P6 BRA `(.L_x_101) ;  /* 0x000000000080e947 */ /* 0x008fec0003800000 */
[----:B------:R-:W-:Y:S01]  /*5dd0*/  @P5 IMAD R5, R105, 0x1000, R100 ;  /* 0x0000100069055824 */ /* 0x000fe200078e0264 */
[----:B------:R-:W-:Y:S01]  /*5de0*/  ISETP.NE.AND P1, PT, R115, RZ, PT ;  /* 0x000000ff7300720c */ /* 0x000fe20003f25270 */
[----:B------:R-:W-:Y:S01]  /*5df0*/  BSSY B0, `(.L_x_102) ;  /* 0x000000b000007945 */ /* 0x000fe20003800000 */
[----:B------:R-:W-:Y:S01]  /*5e00*/  CS2R R82, SRZ ;  /* 0x0000000000527805 */ /* 0x000fe2000001ff00 */
[----:B------:R-:W-:Y:S01]  /*5e10*/  @P5 VIADD R4, R5, UR49 ;  /* 0x0000003105045c36 */ /* 0x000fe20008000000 */
[----:B------:R-:W-:Y:S02]  /*5e20*/  CS2R R80, SRZ ;  /* 0x0000000000507805 */ /* 0x000fe4000001ff00 */
[----:B------:R-:W-:Y:S02]  /*5e30*/  CS2R R86, SRZ ;  /* 0x0000000000567805 */ /* 0x000fe4000001ff00 */
[----:B------:R-:W-:Y:S01]  /*5e40*/  CS2R R84, SRZ ;  /* 0x0000000000547805 */ /* 0x000fe2000001ff00 */
[----:B------:R-:W-:Y:S04]  /*5e50*/  @P5 IMAD R4, R108, -0x10, R4 ;  /* 0xfffffff06c045824 */ /* 0x000fe800078e0204 */
[----:B------:R-:W-:Y:S05]  /*5e60*/  @P1 BRA `(.L_x_103) ;  /* 0x00000000000c1947 */ /* 0x000fea0003800000 */
[----:B------:R-:W-:Y:S04]  /*5e70*/  SHF.L.U32 R3, R104, 0x1f, RZ ;  /* 0x0000001f68037819 */ /* 0x000fe800000006ff */
[----:B------:R-:W1:Y:S02]  /*5e80*/  SYNCS.PHASECHK.TRANS64.TRYWAIT P1, [R0+URZ+0x110], R3 ;  /* 0x00011003000075a7 */ /* 0x000e6400080211ff */
[----:B-1----:R-:W-:Y:S05]  /*5e90*/  @!P1 BRA `(.L_x_104) ;  /* 0x0000002800289947 */ /* 0x002fea0003800000 */
.L_x_103:
[----:B------:R-:W-:Y:S05]  /*5ea0*/  BSYNC B0 ;  /* 0x0000000000007941 */ /* 0x000fea0003800000 */
.L_x_102:
[----:B------:R-:W-:Y:S01]  /*5eb0*/  ISETP.NE.AND P1, PT, R124, RZ, PT ;  /* 0x000000ff7c00720c */ /* 0x000fe20003f25270 */
[----:B-1----:R-:W-:Y:S02]  /*5ec0*/  VIADD R3, R0, 0x120 ;  /* 0x0000012000037836 */ /* 0x002fe40000000000 */
[----:B------:R-:W-:Y:S02]  /*5ed0*/  IMAD.U32 R0, RZ, RZ, UR37 ;  /* 0x00000025ff007e24 */ /* 0x000fe4000f8e00ff */
[----:B------:R-:W-:Y:S03]  /*5ee0*/  VIADD R105, R105, 0x1 ;  /* 0x0000000169697836 */ /* 0x000fe60000000000 */
[----:B------:R-:W-:Y:S05]  /*5ef0*/  PRMT R0, R0, 0x654, R3 ;  /* 0x0000065400007816 */ /* 0x000fea0000000003 */
[----:B------:R1:W3:Y:S04]  /*5f00*/  @P1 LDS.128 R80, [R5+UR49+0x200] ;  /* 0x0002003105501984 */ /* 0x0002e80008000c00 */
[----:B------:R1:W1:Y:S01]  /*5f10*/  @P1 LDS.128 R84, [R4+0x210] ;  /* 0x0002100004541984 */ /* 0x0002620000000c00 */
[C---:B------:R-:W-:Y:S01]  /*5f20*/  ISETP.NE.AND P1, PT, R105.reuse, 0x2, PT ;  /* 0x000000026900780c */ /* 0x040fe20003f25270 */
[----:B------:R-:W-:Y:S01]  /*5f30*/  @!PT LDS RZ, [RZ] ;  /* 0x00000000fffff984 */ /* 0x000fe20000000800 */
[----:B------:R-:W-:Y:S01]  /*5f40*/  @!PT LDS RZ, [RZ] ;  /* 0x00000000fffff984 */ /* 0x000fe20000000800 */
[----:B------:R-:W-:Y:S01]  /*5f50*/  @!PT LDS RZ, [RZ] ;  /* 0x00000000fffff984 */ /* 0x000fe20000000800 */
[----:B------:R-:W-:Y:S01]  /*5f60*/  @!PT LDS RZ, [RZ] ;  /* 0x00000000fffff984 */ /* 0x000fe20000000800 */
[----:B------:R5:W-:Y:S06]  /*5f70*/  MEMBAR.ALL.CTA ;  /* 0x0000000000007992 */ /* 0x000bec0000008000 */
[----:B-----5:R-:W5:Y:S01]  /*5f80*/  FENCE.VIEW.ASYNC.S ;  /* 0x00000000000073c6 */ /* 0x020f620000000000 */
[----:B------:R-:W-:Y:S02]  /*5f90*/  SEL R3, RZ, 0x1, P1 ;  /* 0x00000001ff037807 */ /* 0x000fe40000800000 */
[----:B------:R-:W-:Y:S02]  /*5fa0*/  SEL R105, R105, RZ, P1 ;  /* 0x000000ff69697207 */ /* 0x000fe40000800000 */
[----:B------:R-:W-:Y:S01]  /*5fb0*/  LOP3.LUT R104, R104, R3, RZ, 0x3c, !PT ;  /* 0x0000000368687212 */ /* 0x000fe200078e3cff */
[----:B-----5:R1:W-:Y:S06]  /*5fc0*/  SYNCS.ARRIVE.TRANS64.RED.A1T0 RZ, [R0+URZ], RZ ;  /* 0x000000ff00ff79a7 */ /* 0x0203ec00081004ff */
.L_x_101:
[----:B------:R-:W-:Y:S05]  /*5fd0*/  BSYNC B1 ;  /* 0x0000000000017941 */ /* 0x000fea0003800000 */
.L_x_100:
[----:B-1----:R-:W-:Y:S04]  /*5fe0*/  SHF.R.U32.HI R0, RZ, 0x15, R48 ;  /* 0x00000015ff007819 */ /* 0x002fe80000011630 */
[----:B------:R-:W-:Y:S01]  /*5ff0*/  LOP3.LUT P1, RZ, R0, 0x3, R101, 0x48, !PT ;  /* 0x0000000300ff7812 */ /* 0x000fe20007824865 */
[----:B------:R-:W-:Y:S01]  /*6000*/  @!UPT UIADD3 URZ, UPT, UPT, URZ, URZ, URZ ;  /* 0x000000fffffff290 */ /* 0x000fe2000fffe0ff */
[----:B----4-:R-:W-:Y:S11]  /*6010*/  @P0 BRA `(.L_x_105) ;  /* 0x0000000000080947 */ /* 0x010ff60003800000 */
[----:B------:R-:W1:Y:S02]  /*6020*/  SYNCS.PHASECHK.TRANS64.TRYWAIT P0, [R113+URZ+0x160], R2 ;  /* 0x00016002710075a7 */ /* 0x000e6400080011ff */
[----:B-1----:R-:W-:Y:S05]  /*6030*/  @!P0 BRA `(.L_x_106) ;  /* 0x0000002400d48947 */ /* 0x002fea0003800000 */
.L_x_105:
[----:B------:R-:W-:Y:S05]  /*6040*/  @!P1 BRA `(.L_x_107) ;  /* 0x0000000000409947 */ /* 0x000fea0003800000 */
[----:B------:R-:W4:Y:S01]  /*6050*/  LDCU.64 UR8, c[0x4][0x70] ;  /* 0x01000e00ff0877ac */ /* 0x000f220008000a00 */
[----:B------:R-:W-:Y:S01]  /*6060*/  MOV R3, 0x0 ;  /* 0x0000000000037802 */ /* 0x000fe20000000f00 */
[----:B------:R-:W-:Y:S02]  /*6070*/  HFMA2 R12, -RZ, RZ, 0, 5.9604644775390625e-08 ;  /* 0x00000001ff0c7431 */ /* 0x000fe400000001ff */
[----:B------:R-:W-:Y:S02]  /*6080*/  IMAD.MOV.U32 R8, RZ, RZ, 0x192 ;  /* 0x00000192ff087424 */ /* 0x000fe400078e00ff */
[----:B------:R-:W-:Y:S01]  /*6090*/  IMAD.MOV.U32 R13, RZ, RZ, RZ ;  /* 0x000000ffff0d7224 */ /* 0x000fe200078e00ff */
[----:B------:R-:W5:Y:S01]  /*60a0*/  LDCU.64 UR6, c[0x4][0x78] ;  /* 0x01000f00ff0677ac */ /* 0x000f620008000a00 */
[----:B-1----:R-:W1:Y:S01]  /*60b0*/  LDC.64 R2, c[0x4][R3] ;  /* 0x0100000003027b82 */ /* 0x002e620000000a00 */
[----:B------:R-:W2:Y:S01]  /*60c0*/  LDCU.64 UR4, c[0x4][0x10] ;  /* 0x01000200ff0477ac */ /* 0x000ea20008000a00 */
[----:B----4-:R-:W-:Y:S01]  /*60d0*/  MOV R5, UR9 ;  /* 0x0000000900057c02 */ /* 0x010fe20008000f00 */
[----:B------:R-:W-:Y:S01]  /*60e0*/  IMAD.U32 R4, RZ, RZ, UR8 ;  /* 0x00000008ff047e24 */ /* 0x000fe2000f8e00ff */
[----:B-----5:R-:W-:Y:S01]  /*60f0*/  MOV R7, UR7 ;  /* 0x0000000700077c02 */ /* 0x020fe20008000f00 */
[----:B------:R-:W-:Y:S01]  /*6100*/  IMAD.U32 R6, RZ, RZ, UR6 ;  /* 0x00000006ff067e24 */ /* 0x000fe2000f8e00ff */
[----:B--2---:R-:W-:Y:S01]  /*6110*/  MOV R11, UR5 ;  /* 0x00000005000b7c02 */ /* 0x004fe20008000f00 */
[----:B------:R-:W-:Y:S02]  /*6120*/  IMAD.U32 R10, RZ, RZ, UR4 ;  /* 0x00000004ff0a7e24 */ /* 0x000fe4000f8e00ff */
[----:B------:R-:W-:Y:S07]  /*6130*/  LEPC R20, `(.L_x_107) ;  /* 0x000000001014794e */ /* 0x000fee0000000000 */
[----:B-1-3--:R-:W-:Y:S05]  /*6140*/  CALL.ABS.NOINC R2 ;  /* 0x0000000002007343 */ /* 0x00afea0003c00000 */
.L_x_107:
[-C--:B---3--:R-:W-:Y:S01]  /*6150*/  F2FP.F16.E4M3.UNPACK_B R51, R80.reuse ;  /* 0x00000050ff33723e */ /* 0x088fe200020006ff */
[----:B------:R-:W-:Y:S05]  /*6160*/  WARPSYNC.ALL ;  /* 0x0000000000007948 */ /* 0x000fea0003800000 */
[----:B------:R-:W-:Y:S01]  /*6170*/  R2UR UR4, R48 ;  /* 0x00000000300472ca */ /* 0x000fe200000e0000 */
[--C-:B------:R-:W-:Y:S01]  /*6180*/  HADD2.F32 R50, -RZ, R51.reuse.H0_H0 ;  /* 0x20000033ff327230 */ /* 0x100fe20000004100 */
[----:B------:R-:W-:Y:S01]  /*6190*/  F2FP.F16.E4M3.UNPACK_B R53, R80.H1 ;  /* 0x00000050ff35723e */ /* 0x000fe200030006ff */
[----:B------:R-:W-:Y:S01]  /*61a0*/  HADD2.F32 R51, -RZ, R51.H1_H1 ;  /* 0x30000033ff337230 */ /* 0x000fe20000004100 */
[-C--:B------:R-:W-:Y:S01]  /*61b0*/  F2FP.F16.E4M3.UNPACK_B R55, R81.reuse ;  /* 0x00000051ff37723e */ /* 0x080fe200020006ff */
[----:B------:R-:W-:Y:S01]  /*61c0*/  BSSY.RECONVERGENT B0, `(.L_x_108) ;  /* 0x0000099000007945 */ /* 0x000fe20003800200 */
[----:B------:R-:W-:Y:S01]  /*61d0*/  F2FP.F16.E4M3.UNPACK_B R57, R81.H1 ;  /* 0x00000051ff39723e */ /* 0x000fe200030006ff */
[--C-:B------:R-:W-:Y:S01]  /*61e0*/  HADD2.F32 R52, -RZ, R53.reuse.H0_H0 ;  /* 0x20000035ff347230 */ /* 0x100fe20000004100 */
[-C--:B------:R-:W-:Y:S01]  /*61f0*/  F2FP.F16.E4M3.UNPACK_B R59, R82.reuse ;  /* 0x00000052ff3b723e */ /* 0x080fe200020006ff */
[----:B------:R-:W-:Y:S01]  /*6200*/  HADD2.F32 R54, -RZ, R53.H1_H1 ;  /* 0x30000035ff367230 */ /* 0x000fe20000004100 */
[----:B------:R-:W-:Y:S01]  /*6210*/  F2FP.F16.E4M3.UNPACK_B R61, R82.H1 ;  /* 0x00000052ff3d723e */ /* 0x000fe200030006ff */
[--C-:B------:R-:W-:Y:S01]  /*6220*/  HADD2.F32 R53, -RZ, R55.reuse.H0_H0 ;  /* 0x20000037ff357230 */ /* 0x100fe20000004100 */
[-C--:B------:R-:W-:Y:S01]  /*6230*/  F2FP.F16.E4M3.UNPACK_B R63, R83.reuse ;  /* 0x00000053ff3f723e */ /* 0x080fe200020006ff */
[----:B------:R-:W-:Y:S01]  /*6240*/  LDTM.16dp32bit_t0_t15.x32 R4, tmem[UR4] ;  /* 0x00000004000479ee */ /* 0x000fe20008a80000 */
[----:B------:R-:W2:Y:S01]  /*6250*/  LDTM.16dp32bit_t16_t31.x32 R4, tmem[UR4+0x20] ;  /* 0x00002004000479ee */ /* 0x000ea20008aa0000 */
[----:B------:R-:W-:Y:S01]  /*6260*/  SHF.L.U32 R125, R102, 0x4, RZ ;  /* 0x00000004667d7819 */ /* 0x000fe200000006ff */
[----:B------:R-:W-:Y:S01]  /*6270*/  HADD2.F32 R56, -RZ, R55.H1_H1 ;  /* 0x30000037ff387230 */ /* 0x000fe20000004100 */
[----:B------:R-:W-:Y:S01]  /*6280*/  ISETP.NE.AND P6, PT, R114, RZ, PT ;  /* 0x000000ff7200720c */ /* 0x000fe20003fc5270 */
[----:B------:R-:W-:Y:S01]  /*6290*/  HADD2.F32 R60, -RZ, R59.H1_H1 ;  /* 0x3000003bff3c7230 */ /* 0x000fe20000004100 */
[----:B------:R-:W-:Y:S01]  /*62a0*/  IADD3 R114, PT, PT, R100, UR49, RZ ;  /* 0x0000003164727c10 */ /* 0x000fe2000fffe0ff */
[----:B------:R-:W-:Y:S01]  /*62b0*/  HADD2.F32 R64, -RZ, R63.H1_H1 ;  /* 0x3000003fff407230 */ /* 0x000fe20000004100 */
[----:B------:R-:W-:Y:S01]  /*62c0*/  F2FP.F16.E4M3.UNPACK_B R65, R83.H1 ;  /* 0x00000053ff41723e */ /* 0x000fe200030006ff */
[--C-:B------:R-:W-:Y:S01]  /*62d0*/  HADD2.F32 R55, -RZ, R57.reuse.H0_H0 ;  /* 0x20000039ff377230 */ /* 0x100fe20000004100 */
[----:B------:R-:W-:Y:S01]  /*62e0*/  IADD3 R114, PT, PT, R114, R125, RZ ;  /* 0x0000007d72727210 */ /* 0x000fe20007ffe0ff */
[----:B------:R-:W-:Y:S01]  /*62f0*/  HADD2.F32 R58, -RZ, R57.H1_H1 ;  /* 0x30000039ff3a7230 */ /* 0x000fe20000004100 */
[-C--:B------:R-:W-:Y:S01]  /*6300*/  F2FP.F16.E4M3.UNPACK_B R67, R84.reuse ;  /* 0x00000054ff43723e */ /* 0x080fe200020006ff */
[----:B------:R-:W-:Y:S01]  /*6310*/  HADD2.F32 R57, -RZ, R59.H0_H0 ;  /* 0x2000003bff397230 */ /* 0x000fe20000004100 */
[----:B------:R-:W-:Y:S01]  /*6320*/  F2FP.F16.E4M3.UNPACK_B R69, R84.H1 ;  /* 0x00000054ff45723e */ /* 0x000fe200030006ff */
[----:B------:R-:W-:Y:S01]  /*6330*/  HADD2.F32 R59, -RZ, R61.H0_H0 ;  /* 0x2000003dff3b7230 */ /* 0x000fe20000004100 */
[-C--:B------:R-:W-:Y:S01]  /*6340*/  F2FP.F16.E4M3.UNPACK_B R71, R85.reuse ;  /* 0x00000055ff47723e */ /* 0x080fe200020006ff */
[----:B------:R-:W-:Y:S01]  /*6350*/  HADD2.F32 R68, -RZ, R67.H1_H1 ;  /* 0x30000043ff447230 */ /* 0x000fe20000004100 */
[----:B------:R-:W-:Y:S01]  /*6360*/  F2FP.F16.E4M3.UNPACK_B R73, R85.H1 ;  /* 0x00000055ff49723e */ /* 0x000fe200030006ff */
[----:B------:R-:W-:Y:S01]  /*6370*/  HADD2.F32 R62, -RZ, R61.H1_H1 ;  /* 0x3000003dff3e7230 */ /* 0x000fe20000004100 */
[-C--:B------:R-:W-:Y:S01]  /*6380*/  F2FP.F16.E4M3.UNPACK_B R75, R86.reuse ;  /* 0x00000056ff4b723e */ /* 0x080fe200020006ff */
[----:B------:R-:W-:Y:S01]  /*6390*/  HADD2.F32 R61, -RZ, R63.H0_H0 ;  /* 0x2000003fff3d7230 */ /* 0x000fe20000004100 */
[----:B------:R-:W-:Y:S01]  /*63a0*/  F2FP.F16.E4M3.UNPACK_B R77, R86.H1 ;  /* 0x00000056ff4d723e */ /* 0x000fe200030006ff */
[----:B------:R-:W-:Y:S01]  /*63b0*/  HADD2.F32 R72, -RZ, R71.H1_H1 ;  /* 0x30000047ff487230 */ /* 0x000fe20000004100 */
[----:B------:R-:W-:Y:S01]  /*63c0*/  F2FP.F16.E4M3.UNPACK_B R79, R87.H1 ;  /* 0x00000057ff4f723e */ /* 0x000fe200030006ff */
[C---:B--2---:R-:W-:Y:S01]  /*63d0*/  FMUL R0, R47.reuse, R4 ;  /* 0x000000042f007220 */ /* 0x044fe20000400000 */
[C---:B-1----:R-:W-:Y:S01]  /*63e0*/  FMUL R2, R47.reuse, R5 ;  /* 0x000000052f027220 */ /* 0x042fe20000400000 */
[C---:B------:R-:W-:Y:S01]  /*63f0*/  FMUL R4, R47.reuse, R8 ;  /* 0x000000082f047220 */ /* 0x040fe20000400000 */
[----:B------:R-:W-:Y:S01]  /*6400*/  FMUL R5, R47, R9 ;  /* 0x000000092f057220 */ /* 0x000fe20000400000 */
[C---:B------:R-:W-:Y:S01]  /*6410*/  FFMA R0, R49.reuse, R50, R0 ;  /* 0x0000003231007223 */ /* 0x040fe20000000000 */
[----:B------:R-:W-:Y:S01]  /*6420*/  FFMA R2, R49, R51, R2 ;  /* 0x0000003331027223 */ /* 0x000fe20000000002 */
[C---:B------:R-:W-:Y:S01]  /*6430*/  FMUL R8, R47.reuse, R12 ;  /* 0x0000000c2f087220 */ /* 0x040fe20000400000 */
[C---:B------:R-:W-:Y:S01]  /*6440*/  FMUL R9, R47.reuse, R13 ;  /* 0x0000000d2f097220 */ /* 0x040fe20000400000 */
[C---:B------:R-:W-:Y:S01]  /*6450*/  FMUL R12, R47.reuse, R16 ;  /* 0x000000102f0c7220 */ /* 0x040fe20000400000 */
[C---:B------:R-:W-:Y:S01]  /*6460*/  FMUL R13, R47.reuse, R17 ;  /* 0x000000112f0d7220 */ /* 0x040fe20000400000 */
[C---:B------:R-:W-:Y:S01]  /*6470*/  FMUL R16, R47.reuse, R20 ;  /* 0x000000142f107220 */ /* 0x040fe20000400000 */
[C---:B------:R-:W-:Y:S01]  /*6480*/  FMUL R17, R47.reuse, R21 ;  /* 0x000000152f117220 */ /* 0x040fe20000400000 */
[C---:B------:R-:W-:Y:S01]  /*6490*/  FMUL R20, R47.reuse, R24 ;  /* 0x000000182f147220 */ /* 0x040fe20000400000 */
[C---:B------:R-:W-:Y:S01]  /*64a0*/  FMUL R21, R47.reuse, R25 ;  /* 0x000000192f157220 */ /* 0x040fe20000400000 */
[----:B------:R-:W-:Y:S02]  /*64b0*/  HADD2.F32 R76, -RZ, R75.H1_H1 ;  /* 0x3000004bff4c7230 */ /* 0x000fe40000004100 */
[C---:B------:R-:W-:Y:S01]  /*64c0*/  FMUL R24, R47.reuse, R28 ;  /* 0x0000001c2f187220 */ /* 0x040fe20000400000 */
[C---:B------:R-:W-:Y:S01]  /*64d0*/  FMUL R25, R47.reuse, R29 ;  /* 0x0000001d2f197220 */ /* 0x040fe20000400000 */
[C---:B------:R-:W-:Y:S01]  /*64e0*/  FMUL R28, R47.reuse, R32 ;  /* 0x000000202f1c7220 */ /* 0x040fe20000400000 */
[C---:B------:R-:W-:Y:S01]  /*64f0*/  FMUL R29, R47.reuse, R33 ;  /* 0x000000212f1d7220 */ /* 0x040fe20000400000 */
[C---:B------:R-:W-:Y:S01]  /*6500*/  FMUL R3, R47.reuse, R6 ;  /* 0x000000062f037220 */ /* 0x040fe20000400000 */
[C---:B------:R-:W-:Y:S01]  /*6510*/  FMUL R7, R47.reuse, R7 ;  /* 0x000000072f077220 */ /* 0x040fe20000400000 */
[C---:B------:R-:W-:Y:S01]  /*6520*/  FMUL R6, R47.reuse, R10 ;  /* 0x0000000a2f067220 */ /* 0x040fe20000400000 */
[----:B------:R-:W-:Y:S01]  /*6530*/  FMUL R11, R47, R11 ;  /* 0x0000000b2f0b7220 */ /* 0x000fe20000400000 */
[C---:B------:R-:W-:Y:S01]  /*6540*/  FFMA R3, R49.reuse, R52, R3 ;  /* 0x0000003431037223 */ /* 0x040fe20000000003 */
[C---:B------:R-:W-:Y:S01]  /*6550*/  FFMA R7, R49.reuse, R54, R7 ;  /* 0x0000003631077223 */ /* 0x040fe20000000007 */
[C---:B------:R-:W-:Y:S01]  /*6560*/  FFMA R4, R49.reuse, R53, R4 ;  /* 0x0000003531047223 */ /* 0x040fe20000000004 */
[----:B------:R-:W-:Y:S01]  /*6570*/  F2FP.F16.E4M3.UNPACK_B R50, R87 ;  /* 0x00000057ff32723e */ /* 0x000fe200020006ff */
[C---:B------:R-:W-:Y:S01]  /*6580*/  FFMA R5, R49.reuse, R56, R5 ;  /* 0x0000003831057223 */ /* 0x040fe20000000005 */
[----:B------:R-:W-:Y:S01]  /*6590*/  FFMA R6, R49, R55, R6 ;  /* 0x0000003731067223 */ /* 0x000fe20000000006 */
[----:B------:R-:W-:Y:S01]  /*65a0*/  F2FP.SATFINITE.E4M3.F32.PACK_AB_MERGE_C R117, R7, R3, RZ ;  /* 0x000000030775723e */ /* 0x000fe200048070ff */
[C---:B------:R-:W-:Y:S01]  /*65b0*/  FFMA R11, R49.reuse, R58, R11 ;  /* 0x0000003a310b7223 */ /* 0x040fe2000000000b */
[C---:B------:R-:W-:Y:S01]  /*65c0*/  FFMA R8, R49.reuse, R57, R8 ;  /* 0x0000003931087223 */ /* 0x040fe20000000008 */
[----:B------:R-:W-:Y:S01]  /*65d0*/  ISETP.NE.AND P0, PT, R110, RZ, PT ;  /* 0x000000ff6e00720c */ /* 0x000fe20003f05270 */
[----:B------:R-:W-:Y:S01]  /*65e0*/  FFMA R9, R49, R60, R9 ;  /* 0x0000003c31097223 */ /* 0x000fe20000000009 */
[----:B------:R-:W-:Y:S01]  /*65f0*/  F2FP.SATFINITE.E4M3.F32.PACK_AB_MERGE_C R116, R2, R0, R117 ;  /* 0x000000000274723e */ /* 0x000fe20004807075 */
[--C-:B------:R-:W-:Y:S01]  /*6600*/  HADD2.F32 R51, -RZ, R50.reuse.H0_H0 ;  /* 0x20000032ff337230 */ /* 0x100fe20000004100 */
[----:B------:R-:W-:Y:S01]  /*6610*/  F2FP.SATFINITE.E4M3.F32.PACK_AB_MERGE_C R117, R11, R6, RZ ;  /* 0x000000060b75723e */ /* 0x000fe200048070ff */
[----:B------:R-:W-:Y:S02]  /*6620*/  HADD2.F32 R50, -RZ, R50.H1_H1 ;  /* 0x30000032ff327230 */ /* 0x000fe40000004100 */
[C---:B------:R-:W-:Y:S01]  /*6630*/  FMUL R10, R47.reuse, R14 ;  /* 0x0000000e2f0a7220 */ /* 0x040fe20000400000 */
[----:B------:R-:W-:Y:S01]  /*6640*/  FMUL R15, R47, R15 ;  /* 0x0000000f2f0f7220 */ /* 0x000fe20000400000 */
[--C-:B------:R-:W-:Y:S01]  /*6650*/  HADD2.F32 R63, -RZ, R65.reuse.H0_H0 ;  /* 0x20000041ff3f7230 */ /* 0x100fe20000004100 */
[----:B------:R-:W-:Y:S01]  /*6660*/  F2FP.SATFINITE.E4M3.F32.PACK_AB_MERGE_C R117, R5, R4, R117 ;  /* 0x000000040575723e */ /* 0x000fe20004807075 */
[C---:B------:R-:W-:Y:S01]  /*6670*/  FFMA R10, R49.reuse, R59, R10 ;  /* 0x0000003b310a7223 */ /* 0x040fe2000000000a */
[C---:B------:R-:W-:Y:S01]  /*6680*/  FFMA R15, R49.reuse, R62, R15 ;  /* 0x0000003e310f7223 */ /* 0x040fe2000000000f */
[C---:B------:R-:W-:Y:S01]  /*6690*/  FFMA R12, R49.reuse, R61, R12 ;  /* 0x0000003d310c7223 */ /* 0x040fe2000000000c */
[----:B------:R-:W-:Y:S01]  /*66a0*/  FFMA R13, R49, R64, R13 ;  /* 0x00000040310d7223 */ /* 0x000fe2000000000d */
[----:B------:R-:W-:Y:S02]  /*66b0*/  HADD2.F32 R66, -RZ, R65.H1_H1 ;  /* 0x30000041ff427230 */ /* 0x000fe40000004100 */
[C---:B------:R-:W-:Y:S01]  /*66c0*/  FMUL R14, R47.reuse, R18 ;  /* 0x000000122f0e7220 */ /* 0x040fe20000400000 */
[----:B------:R-:W-:Y:S02]  /*66d0*/  HADD2.F32 R65, -RZ, R67.H0_H0 ;  /* 0x20000043ff417230 */ /* 0x000fe40000004100 */
[----:B------:R-:W-:Y:S01]  /*66e0*/  FMUL R19, R47, R19 ;  /* 0x000000132f137220 */ /* 0x000fe20000400000 */
[--C-:B------:R-:W-:Y:S02]  /*66f0*/  HADD2.F32 R67, -RZ, R69.reuse.H0_H0 ;  /* 0x20000045ff437230 */ /* 0x100fe40000004100 */
[----:B------:R-:W-:Y:S01]  /*6700*/  FFMA R14, R49, R63, R14 ;  /* 0x0000003f310e7223 */ /* 0x000fe2000000000e */
[----:B------:R-:W-:Y:S02]  /*6710*/  HADD2.F32 R70, -RZ, R69.H1_H1 ;  /* 0x30000045ff467230 */ /* 0x000fe40000004100 */
[----:B------:R-:W-:Y:S01]  /*6720*/  FMUL R18, R47, R22 ;  /* 0x000000162f127220 */ /* 0x000fe20000400000 */
[----:B------:R-:W-:Y:S02]  /*6730*/  HADD2.F32 R69, -RZ, R71.H0_H0 ;  /* 0x20000047ff457230 */ /* 0x000fe40000004100 */
[----:B------:R-:W-:Y:S01]  /*6740*/  FFMA R19, R49, R66, R19 ;  /* 0x0000004231137223 */ /* 0x000fe20000000013 */
[----:B------:R-:W-:Y:S01]  /*6750*/  FMUL R23, R47, R23 ;  /* 0x000000172f177220 */ /* 0x000fe20000400000 */
[C---:B------:R-:W-:Y:S01]  /*6760*/  FFMA R16, R49.reuse, R65, R16 ;  /* 0x0000004131107223 */ /* 0x040fe20000000010 */
[C---:B------:R-:W-:Y:S01]  /*6770*/  FFMA R17, R49.reuse, R68, R17 ;  /* 0x0000004431117223 */ /* 0x040fe20000000011 */
        /* <DEDUP_REMOVED lines=23> */
[----:B------:R-:W-:Y:S01]  /*68f0*/  F2FP.SATFINITE.E4M3.F32.PACK_AB_MERGE_C R118, R15, R10, RZ ;  /* 0x0000000a0f76723e */ /* 0x000fe200048070ff */
[----:B------:R-:W-:Y:S01]  /*6900*/  FFMA R28, R49, R51, R28 ;  /* 0x00000033311c7223 */ /* 0x000fe2000000001c */
[----:B------:R-:W-:Y:S01]  /*6910*/  F2FP.SATFINITE.E4M3.F32.PACK_AB_MERGE_C R119, R19, R14, RZ ;  /* 0x0000000e1377723e */ /* 0x000fe200048070ff */
[C---:B------:R-:W-:Y:S01]  /*6920*/  FFMA R29, R49.reuse, R50, R29 ;  /* 0x00000032311d7223 */ /* 0x040fe2000000001d */
[C---:B------:R-:W-:Y:S01]  /*6930*/  FFMA R30, R49.reuse, R77, R30 ;  /* 0x0000004d311e7223 */ /* 0x040fe2000000001e */
[----:B------:R-:W-:Y:S01]  /*6940*/  FFMA R35, R49, R52, R35 ;  /* 0x0000003431237223 */ /* 0x000fe20000000023 */
[----:B------:R-:W-:Y:S02]  /*6950*/  F2FP.SATFINITE.E4M3.F32.PACK_AB_MERGE_C R118, R9, R8, R118 ;  /* 0x000000080976723e */ /* 0x000fe40004807076 */
[----:B------:R-:W-:Y:S02]  /*6960*/  F2FP.SATFINITE.E4M3.F32.PACK_AB_MERGE_C R119, R13, R12, R119 ;  /* 0x0000000c0d77723e */ /* 0x000fe40004807077 */
[----:B------:R-:W-:Y:S02]  /*6970*/  F2FP.SATFINITE.E4M3.F32.PACK_AB_MERGE_C R120, R23, R18, RZ ;  /* 0x000000121778723e */ /* 0x000fe400048070ff */
[----:B------:R-:W-:Y:S01]  /*6980*/  F2FP.SATFINITE.E4M3.F32.PACK_AB_MERGE_C R121, R27, R22, RZ ;  /* 0x000000161b79723e */ /* 0x000fe200048070ff */
[----:B------:R1:W-:Y:S01]  /*6990*/  STS.128 [R100+UR49+0x2200], R116 ;  /* 0x0022007464007988 */ /* 0x0003e20008000c31 */
[----:B------:R-:W-:Y:S02]  /*69a0*/  F2FP.SATFINITE.E4M3.F32.PACK_AB_MERGE_C R122, R31, R26, RZ ;  /* 0x0000001a1f7a723e */ /* 0x000fe400048070ff */
[----:B------:R-:W-:Y:S02]  /*69b0*/  F2FP.SATFINITE.E4M3.F32.PACK_AB_MERGE_C R123, R35, R30, RZ ;  /* 0x0000001e237b723e */ /* 0x000fe400048070ff */
[----:B------:R-:W-:Y:S02]  /*69c0*/  F2FP.SATFINITE.E4M3.F32.PACK_AB_MERGE_C R120, R17, R16, R120 ;  /* 0x000000101178723e */ /* 0x000fe40004807078 */
[----:B------:R-:W-:Y:S02]  /*69d0*/  F2FP.SATFINITE.E4M3.F32.PACK_AB_MERGE_C R121, R21, R20, R121 ;  /* 0x000000141579723e */ /* 0x000fe40004807079 */
[----:B------:R-:W-:Y:S02]  /*69e0*/  F2FP.SATFINITE.E4M3.F32.PACK_AB_MERGE_C R122, R25, R24, R122 ;  /* 0x00000018197a723e */ /* 0x000fe4000480707a */
[----:B------:R-:W-:Y:S02]  /*69f0*/  F2FP.SATFINITE.E4M3.F32.PACK_AB_MERGE_C R123, R29, R28, R123 ;  /* 0x0000001c1d7b723e */ /* 0x000fe4000480707b */
[----:B------:R-:W-:Y:S02]  /*6a00*/  LEA R32, R105, UR49, 0x3 ;  /* 0x0000003169207c11 */ /* 0x000fe4000f8e18ff */
[----:B------:R-:W-:Y:S01]  /*6a10*/  @P6 SHF.L.U32 R33, R104, 0x1f, RZ ;  /* 0x0000001f68216819 */ /* 0x000fe200000006ff */
[----:B------:R1:W-:Y:S01]  /*6a20*/  STS.128 [R114+0x2210], R120 ;  /* 0x0022107872007388 */ /* 0x0003e20000000c00 */
[----:B------:R-:W-:Y:S01]  /*6a30*/  @!PT LDS RZ, [RZ] ;  /* 0x00000000fffff984 */ /* 0x000fe20000000800 */
[----:B------:R-:W-:Y:S01]  /*6a40*/  @!PT LDS RZ, [RZ] ;  /* 0x00000000fffff984 */ /* 0x000fe20000000800 */
[----:B------:R-:W-:Y:S01]  /*6a50*/  @!PT LDS RZ, [RZ] ;  /* 0x00000000fffff984 */ /* 0x000fe20000000800 */
[----:B------:R-:W-:Y:S01]  /*6a60*/  @!PT LDS RZ, [RZ] ;  /* 0x00000000fffff984 */ /* 0x000fe20000000800 */
[----:B------:R2:W-:Y:S07]  /*6a70*/  MEMBAR.ALL.CTA ;  /* 0x0000000000007992 */ /* 0x0005ee0000008000 */
[----:B--2---:R-:W2:Y:S02]  /*6a80*/  FENCE.VIEW.ASYNC.S ;  /* 0x00000000000073c6 */ /* 0x004ea40000000000 */
[----:B--2---:R-:W-:Y:S06]  /*6a90*/  BAR.SYNC.DEFER_BLOCKING 0x1, 0x80 ;  /* 0x0042000000007b1d */ /* 0x004fec0000010000 */
[----:B------:R-:W-:Y:S05]  /*6aa0*/  @P0 BRA `(.L_x_109) ;  /* 0x0000000000280947 */ /* 0x000fea0003800000 */
[----:B------:R-:W-:Y:S02]  /*6ab0*/  UIADD3 UR4, UPT, UPT, UR49, 0x2200, URZ ;  /* 0x0000220031047890 */ /* 0x000fe4000fffe0ff */
[----:B------:R-:W-:Y:S01]  /*6ac0*/  UIADD3 UR6, UP0, UPT, UR52, 0x680, URZ ;  /* 0x0000068034067890 */ /* 0x000fe2000ff1e0ff */
[----:B------:R-:W-:Y:S03]  /*6ad0*/  UMOV UR43, UR36 ;  /* 0x00000024002b7c82 */ /* 0x000fe60008000000 */
[----:B------:R-:W-:Y:S01]  /*6ae0*/  MOV R109, UR4 ;  /* 0x00000004006d7c02 */ /* 0x000fe20008000f00 */
[----:B------:R-:W-:Y:S03]  /*6af0*/  UIADD3.X UR7, UPT, UPT, URZ, UR53, URZ, UP0, !UPT ;  /* 0x00000035ff077290 */ /* 0x000fe600087fe4ff */
[----:B------:R-:W-:Y:S11]  /*6b00*/  R2UR UR40, R109 ;  /* 0x000000006d2872ca */ /* 0x000ff600000e0000 */
[----:B------:R-:W-:Y:S02]  /*6b10*/  @!UPT UIADD3 URZ, UPT, UPT, URZ, URZ, URZ ;  /* 0x000000fffffff290 */ /* 0x000fe4000fffe0ff */
[----:B------:R2:W-:Y:S01]  /*6b20*/  UTMASTG.3D [UR40], [UR6] ;  /* 0x00000028060073b5 */ /* 0x0005e20008010000 */
[----:B------:R0:W-:Y:S01]  /*6b30*/  UTMACMDFLUSH ;  /* 0x00000000000079b7 */ /* 0x0001e20000000000 */
[----:B--2---:R-:W-:Y:S04]  /*6b40*/  DEPBAR.LE SB0, 0x1 ;  /* 0x000080400000791a */ /* 0x004fe80000000000 */
.L_x_109:
[----:B------:R-:W-:Y:S05]  /*6b50*/  BSYNC.RECONVERGENT B0 ;  /* 0x0000000000007941 */ /* 0x000fea0003800200 */
.L_x_108:
[----:B------:R-:W-:Y:S06]  /*6b60*/  BAR.SYNC.DEFER_BLOCKING 0x1, 0x80 ;  /* 0x0042000000007b1d */ /* 0x000fec0000010000 */
[----:B------:R-:W2:Y:S01]  /*6b70*/  @P6 SYNCS.PHASECHK.TRANS64.TRYWAIT P0, [R32+URZ+0x110], R33 ;  /* 0x00011021200065a7 */ /* 0x000ea200080011ff */
[----:B------:R-:W-:Y:S01]  /*6b80*/  BSSY B1, `(.L_x_110) ;  /* 0x0000020000017945 */ /* 0x000fe20003800000 */
[----:B--2---:R-:W-:Y:S03]  /*6b90*/  @P6 SEL R115, RZ, 0x1, !P0 ;  /* 0x00000001ff736807 */ /* 0x004fe60004000000 */
[----:B------:R-:W-:Y:S05]  /*6ba0*/  @!P6 BRA `(.L_x_111) ;  /* 0x000000000074e947 */ /* 0x000fea0003800000 */
[----:B------:R-:W-:Y:S01]  /*6bb0*/  ISETP.NE.AND P1, PT, R124, RZ, PT ;  /* 0x000000ff7c00720c */ /* 0x000fe20003f25270 */
[----:B------:R-:W-:Y:S01]  /*6bc0*/  BSSY B0, `(.L_x_112) ;  /* 0x0000009000007945 */ /* 0x000fe20003800000 */
[----:B------:R-:W-:Y:S11]  /*6bd0*/  ISETP.NE.AND P0, PT, R115, RZ, PT ;  /* 0x000000ff7300720c */ /* 0x000ff60003f05270 */
[----:B------:R-:W-:Y:S05]  /*6be0*/  @P1 IMAD R0, R105, 0x1000, R100 ;  /* 0x0000100069001824 */ /* 0x000fea00078e0264 */
[----:B------:R-:W-:Y:S05]  /*6bf0*/  @P1 IADD3 R2, PT, PT, R0, UR49, RZ ;  /* 0x0000003100021c10 */ /* 0x000fea000fffe0ff */
[----:B------:R-:W-:Y:S01]  /*6c00*/  @P1 IMAD.IADD R2, R2, 0x1, R125 ;  /* 0x0000000102021824 */ /* 0x000fe200078e027d */
[----:B------:R-:W-:Y:S06]  /*6c10*/  @P0 BRA `(.L_x_113) ;  /* 0x00000000000c0947 */ /* 0x000fec0003800000 */
[----:B------:R-:W-:Y:S04]  /*6c20*/  SHF.L.U32 R3, R104, 0x1f, RZ ;  /* 0x0000001f68037819 */ /* 0x000fe800000006ff */
[----:B------:R-:W2:Y:S02]  /*6c30*/  SYNCS.PHASECHK.TRANS64.TRYWAIT P0, [R32+URZ+0x110], R3 ;  /* 0x00011003200075a7 */ /* 0x000ea400080011ff */
[----:B--2---:R-:W-:Y:S05]  /*6c40*/  @!P0 BRA `(.L_x_114) ;  /* 0x0000001800e48947 */ /* 0x004fea0003800000 */
.L_x_113:
[----:B------:R-:W-:Y:S05]  /*6c50*/  BSYNC B0 ;  /* 0x0000000000007941 */ /* 0x000fea0003800000 */
.L_x_112:
[----:B------:R-:W-:Y:S01]  /*6c60*/  ISETP.NE.AND P0, PT, R124, RZ, PT ;  /* 0x000000ff7c00720c */ /* 0x000fe20003f05270 */
[----:B--2---:R-:W-:Y:S02]  /*6c70*/  VIADD R32, R32, 0x120 ;  /* 0x0000012020207836 */ /* 0x004fe40000000000 */
[----:B------:R-:W-:Y:S02]  /*6c80*/  IMAD.U32 R3, RZ, RZ, UR37 ;  /* 0x00000025ff037e24 */ /* 0x000fe4000f8e00ff */
[----:B------:R-:W-:Y:S03]  /*6c90*/  VIADD R105, R105, 0x1 ;  /* 0x0000000169697836 */ /* 0x000fe60000000000 */
[----:B------:R-:W-:Y:S05]  /*6ca0*/  PRMT R3, R3, 0x654, R32 ;  /* 0x0000065403037816 */ /* 0x000fea0000000020 */
[----:B------:R2:W3:Y:S04]  /*6cb0*/  @P0 LDS.128 R80, [R0+UR49+0x200] ;  /* 0x0002003100500984 */ /* 0x0004e80008000c00 */
[----:B------:R2:W4:Y:S01]  /*6cc0*/  @P0 LDS.128 R84, [R2+0x210] ;  /* 0x0002100002540984 */ /* 0x0005220000000c00 */
[C---:B------:R-:W-:Y:S01]  /*6cd0*/  ISETP.NE.AND P0, PT, R105.reuse, 0x2, PT ;  /* 0x000000026900780c */ /* 0x040fe20003f05270 */
[----:B------:R-:W-:Y:S01]  /*6ce0*/  @!PT LDS RZ, [RZ] ;  /* 0x00000000fffff984 */ /* 0x000fe20000000800 */
[----:B------:R-:W-:Y:S01]  /*6cf0*/  @!PT LDS RZ, [RZ] ;  /* 0x00000000fffff984 */ /* 0x000fe20000000800 */
[----:B------:R-:W-:Y:S01]  /*6d00*/  @!PT LDS RZ, [RZ] ;  /* 0x00000000fffff984 */ /* 0x000fe20000000800 */
[----:B------:R-:W-:Y:S01]  /*6d10*/  @!PT LDS RZ, [RZ] ;  /* 0x00000000fffff984 */ /* 0x000fe20000000800 */
[----:B------:R5:W-:Y:S06]  /*6d20*/  MEMBAR.ALL.CTA ;  /* 0x0000000000007992 */ /* 0x000bec0000008000 */
[----:B-----5:R-:W5:Y:S01]  /*6d30*/  FENCE.VIEW.ASYNC.S ;  /* 0x00000000000073c6 */ /* 0x020f620000000000 */
[----:B------:R-:W-:Y:S01]  /*6d40*/  SEL R105, R105, RZ, P0 ;  /* 0x000000ff69697207 */ /* 0x000fe20000000000 */
[----:B-----5:R5:W-:Y:S02]  /*6d50*/  SYNCS.ARRIVE.TRANS64.RED.A1T0 RZ, [R3+URZ], RZ ;  /* 0x000000ff03ff79a7 */ /* 0x020be400081004ff */
[----:B-----5:R-:W-:Y:S04]  /*6d60*/  SEL R3, RZ, 0x1, P0 ;  /* 0x00000001ff037807 */ /* 0x020fe80000000000 */
[----:B--23--:R-:W-:Y:S02]  /*6d70*/  LOP3.LUT R104, R104, R3, RZ, 0x3c, !PT ;  /* 0x0000000368687212 */ /* 0x00cfe400078e3cff */
.L_x_111:
[----:B------:R-:W-:Y:S05]  /*6d80*/  BSYNC B1 ;  /* 0x0000000000017941 */ /* 0x000fea0003800000 */
.L_x_110:
[----:B------:R-:W-:Y:S05]  /*6d90*/  VIADD R0, R48, 0x40 ;  /* 0x0000004030007836 */ /* 0x000fea0000000000 */
[----:B------:R-:W-:Y:S04]  /*6da0*/  SHF.R.U32.HI R0, RZ, 0x15, R0 ;  /* 0x00000015ff007819 */ /* 0x000fe80000011600 */
[----:B------:R-:W-:Y:S11]  /*6db0*/  LOP3.LUT P0, RZ, R0, 0x3, R101, 0x48, !PT ;  /* 0x0000000300ff7812 */ /* 0x000ff60007804865 */
[----:B------:R-:W-:Y:S02]  /*6dc0*/  @!UPT UIADD3 URZ, UPT, UPT, URZ, URZ, URZ ;  /* 0x000000fffffff290 */ /* 0x000fe4000fffe0ff */
[----:B------:R-:W-:Y:S05]  /*6dd0*/  @!P0 BRA `(.L_x_115) ;  /* 0x0000000000408947 */ /* 0x000fea0003800000 */
[----:B------:R-:W2:Y:S01]  /*6de0*/  LDCU.64 UR8, c[0x4][0x70] ;  /* 0x01000e00ff0877ac */ /* 0x000ea20008000a00 */
[----:B------:R-:W-:Y:S01]  /*6df0*/  MOV R3, 0x0 ;  /* 0x0000000000037802 */ /* 0x000fe20000000f00 */
[----:B------:R-:W-:Y:S02]  /*6e00*/  HFMA2 R12, -RZ, RZ, 0, 5.9604644775390625e-08 ;  /* 0x00000001ff0c7431 */ /* 0x000fe400000001ff */
[----:B------:R-:W-:Y:S02]  /*6e10*/  IMAD.MOV.U32 R8, RZ, RZ, 0x192 ;  /* 0x00000192ff087424 */ /* 0x000fe400078e00ff */
[----:B------:R-:W-:Y:S01]  /*6e20*/  IMAD.MOV.U32 R13, RZ, RZ, RZ ;  /* 0x000000ffff0d7224 */ /* 0x000fe200078e00ff */
[----:B------:R-:W3:Y:S01]  /*6e30*/  LDCU.64 UR6, c[0x4][0x78] ;  /* 0x01000f00ff0677ac */ /* 0x000ee20008000a00 */
[----:B------:R-:W1:Y:S01]  /*6e40*/  LDC.64 R2, c[0x4][R3] ;  /* 0x0100000003027b82 */ /* 0x000e620000000a00 */
[----:B------:R-:W5:Y:S01]  /*6e50*/  LDCU.64 UR4, c[0x4][0x10] ;  /* 0x01000200ff0477ac */ /* 0x000f620008000a00 */
[----:B--2---:R-:W-:Y:S01]  /*6e60*/  MOV R5, UR9 ;  /* 0x0000000900057c02 */ /* 0x004fe20008000f00 */
[----:B------:R-:W-:Y:S01]  /*6e70*/  IMAD.U32 R4, RZ, RZ, UR8 ;  /* 0x00000008ff047e24 */ /* 0x000fe2000f8e00ff */
[----:B---3--:R-:W-:Y:S01]  /*6e80*/  MOV R7, UR7 ;  /* 0x0000000700077c02 */ /* 0x008fe20008000f00 */
[----:B------:R-:W-:Y:S01]  /*6e90*/  IMAD.U32 R6, RZ, RZ, UR6 ;  /* 0x00000006ff067e24 */ /* 0x000fe2000f8e00ff */
[----:B-----5:R-:W-:Y:S01]  /*6ea0*/  MOV R11, UR5 ;  /* 0x00000005000b7c02 */ /* 0x020fe20008000f00 */
[----:B------:R-:W-:Y:S02]  /*6eb0*/  IMAD.U32 R10, RZ, RZ, UR4 ;  /* 0x00000004ff0a7e24 */ /* 0x000fe4000f8e00ff */
[----:B------:R-:W-:Y:S07]  /*6ec0*/  LEPC R20, `(.L_x_115) ;  /* 0x000000001014794e */ /* 0x000fee0000000000 */
[----:B-1--4-:R-:W-:Y:S05]  /*6ed0*/  CALL.ABS.NOINC R2 ;  /* 0x0000000002007343 */ /* 0x012fea0003c00000 */
.L_x_115:
[----:B------:R-:W-:Y:S01]  /*6ee0*/  ISETP.NE.AND P0, PT, R110, RZ, PT ;  /* 0x000000ff6e00720c */ /* 0x000fe20003f05270 */
[----:B------:R-:W-:Y:S05]  /*6ef0*/  WARPSYNC.ALL ;  /* 0x0000000000007948 */ /* 0x000fea0003800000 */
[----:B------:R-:W-:Y:S01]  /*6f00*/  R2UR UR4, R48 ;  /* 0x00000000300472ca */ /* 0x000fe200000e0000 */
[----:B------:R-:W-:Y:S01]  /*6f10*/  BSSY.RECONVERGENT B0, `(.L_x_116) ;  /* 0x000009c000007945 */ /* 0x000fe20003800200 */
[-C--:B------:R-:W-:Y:S02]  /*6f20*/  F2FP.F16.E4M3.UNPACK_B R51, R80.reuse ;  /* 0x00000050ff33723e */ /* 0x080fe400020006ff */
[----:B------:R-:W-:Y:S02]  /*6f30*/  F2FP.F16.E4M3.UNPACK_B R80, R80.H1 ;  /* 0x00000050ff50723e */ /* 0x000fe400030006ff */
[-C--:B------:R-:W-:Y:S01]  /*6f40*/  F2FP.F16.E4M3.UNPACK_B R55, R81.reuse ;  /* 0x00000051ff37723e */ /* 0x080fe200020006ff */
[--C-:B------:R-:W-:Y:S01]  /*6f50*/  HADD2.F32 R50, -RZ, R51.reuse.H0_H0 ;  /* 0x20000033ff327230 */ /* 0x100fe20000004100 */
[----:B------:R-:W-:Y:S01]  /*6f60*/  F2FP.F16.E4M3.UNPACK_B R81, R81.H1 ;  /* 0x00000051ff51723e */ /* 0x000fe200030006ff */
[----:B------:R-:W-:Y:S01]  /*6f70*/  HADD2.F32 R52, -RZ, R51.H1_H1 ;  /* 0x30000033ff347230 */ /* 0x000fe20000004100 */
[-C--:B------:R-:W-:Y:S01]  /*6f80*/  F2FP.F16.E4M3.UNPACK_B R59, R82.reuse ;  /* 0x00000052ff3b723e */ /* 0x080fe200020006ff */
[--C-:B------:R-:W-:Y:S01]  /*6f90*/  HADD2.F32 R51, -RZ, R80.reuse.H0_H0 ;  /* 0x20000050ff337230 */ /* 0x100fe20000004100 */
[----:B------:R-:W-:Y:S01]  /*6fa0*/  F2FP.F16.E4M3.UNPACK_B R82, R82.H1 ;  /* 0x00000052ff52723e */ /* 0x000fe200030006ff */
[----:B------:R-:W-:Y:S01]  /*6fb0*/  LDTM.16dp32bit_t0_t15.x32 R4, tmem[UR4+0x40] ;  /* 0x00004004000479ee */ /* 0x000fe20008a80000 */
[----:B------:R-:W2:Y:S01]  /*6fc0*/  LDTM.16dp32bit_t16_t31.x32 R4, tmem[UR4+0x60] ;  /* 0x00006004000479ee */ /* 0x000ea20008aa0000 */
[----:B------:R-:W-:Y:S01]  /*6fd0*/  NOP ;  /* 0x0000000000007918 */ /* 0x000fe20000000000 */
[--C-:B------:R-:W-:Y:S01]  /*6fe0*/  HADD2.F32 R53, -RZ, R55.reuse.H0_H0 ;  /* 0x20000037ff357230 */ /* 0x100fe20000004100 */
[----:B------:R-:W-:Y:S01]  /*6ff0*/  R2UR UR5, R113 ;  /* 0x00000000710572ca */ /* 0x000fe200000e0000 */
[----:B------:R-:W-:Y:S01]  /*7000*/  HADD2.F32 R56, -RZ, R55.H1_H1 ;  /* 0x30000037ff387230 */ /* 0x000fe20000004100 */
[----:B------:R-:W-:Y:S01]  /*7010*/  F2FP.F16.E4M3.UNPACK_B R63, R83 ;  /* 0x00000053ff3f723e */ /* 0x000fe200020006ff */
[--C-:B------:R-:W-:Y:S01]  /*7020*/  HADD2.F32 R57, -RZ, R59.reuse.H0_H0 ;  /* 0x2000003bff397230 */ /* 0x100fe20000004100 */
[----:B----4-:R-:W-:Y:S01]  /*7030*/  F2FP.F16.E4M3.UNPACK_B R67, R84 ;  /* 0x00000054ff43723e */ /* 0x010fe200020006ff */
[----:B------:R-:W-:Y:S01]  /*7040*/  HADD2.F32 R60, -RZ, R59.H1_H1 ;  /* 0x3000003bff3c7230 */ /* 0x000fe20000004100 */
[----:B------:R-:W-:Y:S01]  /*7050*/  F2FP.F16.E4M3.UNPACK_B R71, R85 ;  /* 0x00000055ff47723e */ /* 0x000fe200020006ff */
[--C-:B------:R-:W-:Y:S01]  /*7060*/  HADD2.F32 R61, -RZ, R63.reuse.H0_H0 ;  /* 0x2000003fff3d7230 */ /* 0x100fe20000004100 */
[----:B------:R-:W-:Y:S01]  /*7070*/  F2FP.F16.E4M3.UNPACK_B R75, R86 ;  /* 0x00000056ff4b723e */ /* 0x000fe200020006ff */
[----:B------:R-:W-:Y:S01]  /*7080*/  HADD2.F32 R64, -RZ, R63.H1_H1 ;  /* 0x3000003fff407230 */ /* 0x000fe20000004100 */
[----:B------:R-:W-:Y:S01]  /*7090*/  F2FP.F16.E4M3.UNPACK_B R77, R87 ;  /* 0x00000057ff4d723e */ /* 0x000fe200020006ff */
[--C-:B------:R-:W-:Y:S01]  /*70a0*/  HADD2.F32 R65, -RZ, R67.reuse.H0_H0 ;  /* 0x20000043ff417230 */ /* 0x100fe20000004100 */
[----:B------:R-:W-:Y:S01]  /*70b0*/  F2FP.F16.E4M3.UNPACK_B R83, R83.H1 ;  /* 0x00000053ff53723e */ /* 0x000fe200030006ff */
[----:B------:R-:W-:Y:S01]  /*70c0*/  UIADD3 UR5, UPT, UPT, UR5, 0x180, URZ ;  /* 0x0000018005057890 */ /* 0x000fe2000fffe0ff */
[----:B------:R-:W-:Y:S01]  /*70d0*/  HADD2.F32 R67, -RZ, R67.H1_H1 ;  /* 0x30000043ff437230 */ /* 0x000fe20000004100 */
[----:B------:R-:W-:Y:S01]  /*70e0*/  F2FP.F16.E4M3.UNPACK_B R84, R84.H1 ;  /* 0x00000054ff54723e */ /* 0x000fe200030006ff */
[--C-:B------:R-:W-:Y:S01]  /*70f0*/  HADD2.F32 R69, -RZ, R71.reuse.H0_H0 ;  /* 0x20000047ff457230 */ /* 0x100fe20000004100 */
[----:B------:R-:W-:Y:S01]  /*7100*/  UPRMT UR5, UR37, 0x654, UR5 ;  /* 0x0000065425057896 */ /* 0x000fe20008000005 */
[----:B------:R-:W-:Y:S01]  /*7110*/  HADD2.F32 R72, -RZ, R71.H1_H1 ;  /* 0x30000047ff487230 */ /* 0x000fe20000004100 */
[----:B------:R-:W-:Y:S01]  /*7120*/  F2FP.F16.E4M3.UNPACK_B R85, R85.H1 ;  /* 0x00000055ff55723e */ /* 0x000fe200030006ff */
[--C-:B------:R-:W-:Y:S02]  /*7130*/  HADD2.F32 R73, -RZ, R75.reuse.H0_H0 ;  /* 0x2000004bff497230 */ /* 0x100fe40000004100 */
[C---:B--2---:R-:W-:Y:S01]  /*7140*/  FMUL R4, R47.reuse, R4 ;  /* 0x000000042f047220 */ /* 0x044fe20000400000 */
[C---:B------:R-:W-:Y:S01]  /*7150*/  FMUL R5, R47.reuse, R5 ;  /* 0x000000052f057220 */ /* 0x040fe20000400000 */
[C---:B------:R-:W-:Y:S01]  /*7160*/  FMUL R8, R47.reuse, R8 ;  /* 0x000000082f087220 */ /* 0x040fe20000400000 */
[----:B------:R-:W-:Y:S01]  /*7170*/  FMUL R9, R47, R9 ;  /* 0x000000092f097220 */ /* 0x000fe20000400000 */
[C---:B------:R-:W-:Y:S01]  /*7180*/  FFMA R4, R49.reuse, R50, R4 ;  /* 0x0000003231047223 */ /* 0x040fe20000000004 */
[----:B------:R-:W-:Y:S01]  /*7190*/  SYNCS.ARRIVE.TRANS64.RED.A1T0 RZ, [UR5], RZ ;  /* 0x000000ffffff79a7 */ /* 0x000fe20008100405 */
        /* <DEDUP_REMOVED lines=18> */
[--C-:B------:R-:W-:Y:S02]  /*72c0*/  HADD2.F32 R55, -RZ, R81.reuse.H0_H0 ;  /* 0x20000051ff377230 */ /* 0x100fe40000004100 */
[----:B------:R-:W-:Y:S01]  /*72d0*/  FMUL R10, R47, R10 ;  /* 0x0000000a2f0a7220 */ /* 0x000fe20000400000 */
[C---:B------:R-:W-:Y:S01]  /*72e0*/  FFMA R6, R49.reuse, R51, R6 ;  /* 0x0000003331067223 */ /* 0x040fe20000000006 */
[----:B------:R-:W-:Y:S02]  /*72f0*/  HADD2.F32 R58, -RZ, R81.H1_H1 ;  /* 0x30000051ff3a7230 */ /* 0x000fe40000004100 */
[C---:B------:R-:W-:Y:S01]  /*7300*/  FFMA R7, R49.reuse, R54, R7 ;  /* 0x0000003631077223 */ /* 0x040fe20000000007 */
[C---:B------:R-:W-:Y:S01]  /*7310*/  FFMA R8, R49.reuse, R53, R8 ;  /* 0x0000003531087223 */ /* 0x040fe20000000008 */
[C---:B------:R-:W-:Y:S01]  /*7320*/  FFMA R9, R49.reuse, R56, R9 ;  /* 0x0000003831097223 */ /* 0x040fe20000000009 */
[----:B------:R-:W-:Y:S01]  /*7330*/  FFMA R10, R49, R55, R10 ;  /* 0x00000037310a7223 */ /* 0x000fe2000000000a */
[----:B------:R-:W-:Y:S01]  /*7340*/  HADD2.F32 R51, -RZ, R77.H0_H0 ;  /* 0x2000004dff337230 */ /* 0x000fe20000004100 */
[----:B-1----:R-:W-:Y:S01]  /*7350*/  F2FP.SATFINITE.E4M3.F32.PACK_AB_MERGE_C R116, R7, R6, RZ ;  /* 0x000000060774723e */ /* 0x002fe200048070ff */
[C---:B------:R-:W-:Y:S01]  /*7360*/  FMUL R11, R47.reuse, R11 ;  /* 0x0000000b2f0b7220 */ /* 0x040fe20000400000 */
[--C-:B------:R-:W-:Y:S02]  /*7370*/  HADD2.F32 R59, -RZ, R82.reuse.H0_H0 ;  /* 0x20000052ff3b7230 */ /* 0x100fe40000004100 */
[----:B------:R-:W-:Y:S01]  /*7380*/  FMUL R14, R47, R14 ;  /* 0x0000000e2f0e7220 */ /* 0x000fe20000400000 */
[----:B------:R-:W-:Y:S01]  /*7390*/  HADD2.F32 R62, -RZ, R82.H1_H1 ;  /* 0x30000052ff3e7230 */ /* 0x000fe20000004100 */
[----:B------:R-:W-:Y:S01]  /*73a0*/  F2FP.SATFINITE.E4M3.F32.PACK_AB_MERGE_C R116, R5, R4, R116 ;  /* 0x000000040574723e */ /* 0x000fe20004807074 */
[C---:B------:R-:W-:Y:S01]  /*73b0*/  FFMA R11, R49.reuse, R58, R11 ;  /* 0x0000003a310b7223 */ /* 0x040fe2000000000b */
[C---:B------:R-:W-:Y:S01]  /*73c0*/  FFMA R12, R49.reuse, R57, R12 ;  /* 0x00000039310c7223 */ /* 0x040fe2000000000c */
[C---:B------:R-:W-:Y:S01]  /*73d0*/  FFMA R13, R49.reuse, R60, R13 ;  /* 0x0000003c310d7223 */ /* 0x040fe2000000000d */
[----:B------:R-:W-:Y:S01]  /*73e0*/  F2FP.F16.E4M3.UNPACK_B R86, R86.H1 ;  /* 0x00000056ff56723e */ /* 0x000fe200030006ff */
[----:B------:R-:W-:Y:S01]  /*73f0*/  FFMA R14, R49, R59, R14 ;  /* 0x0000003b310e7223 */ /* 0x000fe2000000000e */
[----:B------:R-:W-:Y:S01]  /*7400*/  F2FP.SATFINITE.E4M3.F32.PACK_AB_MERGE_C R117, R11, R10, RZ ;  /* 0x0000000a0b75723e */ /* 0x000fe200048070ff */
[C---:B------:R-:W-:Y:S01]  /*7410*/  FMUL R15, R47.reuse, R15 ;  /* 0x0000000f2f0f7220 */ /* 0x040fe20000400000 */
[--C-:B------:R-:W-:Y:S02]  /*7420*/  HADD2.F32 R63, -RZ, R83.reuse.H0_H0 ;  /* 0x20000053ff3f7230 */ /* 0x100fe40000004100 */
[----:B------:R-:W-:Y:S01]  /*7430*/  FMUL R18, R47, R18 ;  /* 0x000000122f127220 */ /* 0x000fe20000400000 */
[----:B------:R-:W-:Y:S01]  /*7440*/  HADD2.F32 R66, -RZ, R83.H1_H1 ;  /* 0x30000053ff427230 */ /* 0x000fe20000004100 */
[----:B------:R-:W-:Y:S01]  /*7450*/  F2FP.SATFINITE.E4M3.F32.PACK_AB_MERGE_C R117, R9, R8, R117 ;  /* 0x000000080975723e */ /* 0x000fe20004807075 */
[C---:B------:R-:W-:Y:S01]  /*7460*/  FFMA R15, R49.reuse, R62, R15 ;  /* 0x0000003e310f7223 */ /* 0x040fe2000000000f */
[C---:B------:R-:W-:Y:S01]  /*7470*/  FFMA R16, R49.reuse, R61, R16 ;  /* 0x0000003d31107223 */ /* 0x040fe20000000010 */
[----:B------:R-:W-:Y:S01]  /*7480*/  FFMA R17, R49, R64, R17 ;  /* 0x0000004031117223 */ /* 0x000fe20000000011 */
[----:B------:R-:W-:Y:S01]  /*7490*/  FMUL R19, R47, R19 ;  /* 0x000000132f137220 */ /* 0x000fe20000400000 */
        /* <DEDUP_REMOVED lines=15> */
[----:B------:R-:W-:Y:S01]  /*7590*/  F2FP.F16.E4M3.UNPACK_B R87, R87.H1 ;  /* 0x00000057ff57723e */ /* 0x000fe200030006ff */
        /* <DEDUP_REMOVED lines=32> */
[----:B------:R-:W-:Y:S03]  /*77a0*/  IADD3 R79, PT, PT, R44, 0x1, RZ ;  /* 0x000000012c4f7810 */ /* 0x000fe60007ffe0ff */
        /* <DEDUP_REMOVED lines=9> */
[----:B------:R-:W-:Y:S02]  /*7840*/  UIADD3 UR8, UP0, UPT, UR52, 0x680, URZ ;  /* 0x0000068034087890 */ /* 0x000fe4000ff1e0ff */
[----:B------:R-:W-:Y:S02]  /*7850*/  UIADD3 UR5, UPT, UPT, UR41, 0x40, URZ ;  /* 0x0000004029057890 */ /* 0x000fe4000fffe0ff */
[----:B------:R-:W-:Y:S02]  /*7860*/  UIADD3 UR4, UPT, UPT, UR49, 0x3200, URZ ;  /* 0x0000320031047890 */ /* 0x000fe4000fffe0ff */
[----:B------:R-:W-:Y:S01]  /*7870*/  UIADD3.X UR9, UPT, UPT, URZ, UR53, URZ, UP0, !UPT ;  /* 0x00000035ff097290 */ /* 0x000fe200087fe4ff */
[----:B------:R-:W-:Y:S01]  /*7880*/  UMOV UR6, UR42 ;  /* 0x0000002a00067c82 */ /* 0x000fe20008000000 */
[----:B------:R-:W-:Y:S07]  /*7890*/  UMOV UR7, UR36 ;  /* 0x0000002400077c82 */ /* 0x000fee0008000000 */
[----:B------:R2:W-:Y:S01]  /*78a0*/  UTMASTG.3D [UR4], [UR8] ;  /* 0x00000004080073b5 */ /* 0x0005e20008010000 */
[----:B------:R0:W-:Y:S01]  /*78b0*/  UTMACMDFLUSH ;  /* 0x00000000000079b7 */ /* 0x0001e20000000000 */
[----:B--2---:R-:W-:Y:S04]  /*78c0*/  DEPBAR.LE SB0, 0x1 ;  /* 0x000080400000791a */ /* 0x004fe80000000000 */
.L_x_117:
[----:B------:R-:W-:Y:S05]  /*78d0*/  BSYNC.RECONVERGENT B0 ;  /* 0x0000000000007941 */ /* 0x000fea0003800200 */
.L_x_116:
[----:B------:R-:W-:Y:S01]  /*78e0*/  BAR.SYNC.DEFER_BLOCKING 0x1, 0x80 ;  /* 0x0042000000007b1d */ /* 0x000fe20000010000 */
[----:B------:R-:W-:Y:S01]  /*78f0*/  ISETP.NE.AND P2, PT, R111, RZ, PT ;  /* 0x000000ff6f00720c */ /* 0x000fe20003f45270 */
[----:B------:R-:W-:Y:S01]  /*7900*/  IMAD.IADD R20, R43, 0x1, R94 ;  /* 0x000000012b147824 */ /* 0x000fe200078e025e */
[----:B------:R-:W-:Y:S01]  /*7910*/  ISETP.NE.AND P0, PT, R112, 0x2, PT ;  /* 0x000000027000780c */ /* 0x000fe20003f05270 */
[----:B------:R-:W-:Y:S01]  /*7920*/  IMAD.IADD R21, R45, 0x1, R96 ;  /* 0x000000012d157824 */ /* 0x000fe200078e0260 */
[----:B------:R-:W-:Y:S02]  /*7930*/  ISETP.NE.AND P1, PT, R79, 0x4, PT ;  /* 0x000000044f00780c */ /* 0x000fe40003f25270 */
[----:B------:R-:W-:Y:S02]  /*7940*/  SEL R3, RZ, 0x1, P0 ;  /* 0x00000001ff037807 */ /* 0x000fe40000000000 */
[----:B------:R-:W-:Y:S02]  /*7950*/  SEL R0, RZ, 0x1, P1 ;  /* 0x00000001ff007807 */ /* 0x000fe40000800000 */
[----:B------:R-:W-:Y:S02]  /*7960*/  LOP3.LUT R106, R106, R3, RZ, 0x3c, !PT ;  /* 0x000000036a6a7212 */ /* 0x000fe400078e3cff */
[----:B------:R-:W-:Y:S02]  /*7970*/  LOP3.LUT R107, R107, R0, RZ, 0x3c, !PT ;  /* 0x000000006b6b7212 */ /* 0x000fe400078e3cff */
[----:B------:R-:W-:Y:S02]  /*7980*/  @P2 R2UR UR36, R103 ;  /* 0x00000000672422ca */ /* 0x000fe400000e0000 */
[----:B------:R-:W-:Y:S02]  /*7990*/  SEL R112, R112, RZ, P0 ;  /* 0x000000ff70707207 */ /* 0x000fe40000000000 */
[----:B------:R-:W-:Y:S01]  /*79a0*/  SEL R44, R79, RZ, P1 ;  /* 0x000000ff4f2c7207 */ /* 0x000fe20000800000 */
[----:B------:R-:W-:Y:S10]  /*79b0*/  @P2 BRA `(.L_x_118) ;  /* 0xffffffd400f82947 */ /* 0x000ff4000383ffff */
[----:B------:R-:W-:Y:S05]  /*79c0*/  EXIT ;  /* 0x000000000000794d */ /* 0x000fea0003800000 */
.L_x_20:
[----:B--2---:R2:W1:Y:S02]  /*79d0*/  SYNCS.PHASECHK.TRANS64.TRYWAIT P0, [R3+URZ+0x1b0], R2 ;  /* 0x0001b002030075a7 */ /* 0x00446400080011ff */
[----:B-1----:R-:W-:Y:S05]  /*79e0*/  @!P0 NANOSLEEP.SYNCS 0x989680 ;  /* 0x009896800000895d */ /* 0x002fea0003900000 */
[----:B------:R-:W1:Y:S02]  /*79f0*/  @!P0 SYNCS.PHASECHK.TRANS64 P0, [R3+URZ+0x1b0], R2 ;  /* 0x0001b002030085a7 */ /* 0x000e6400080010ff */
[----:B-1----:R-:W-:Y:S05]  /*7a00*/  @!P0 BRA `(.L_x_20) ;  /* 0xfffffffc00f08947 */ /* 0x002fea000383ffff */
[----:B------:R-:W-:Y:S05]  /*7a10*/  BRA `(.L_x_119) ;  /* 0xffffff9c00587947 */ /* 0x000fea000383ffff */
.L_x_23:
[----:B-1----:R-:W-:-:S07]  /*7a20*/  MOV R2, UR33 ;  /* 0x0000002100027c02 */ /* 0x002fce0008000f00 */
.L_x_120:
[----:B-1----:R1:W2:Y:S02]  /*7a30*/  SYNCS.PHASECHK.TRANS64.TRYWAIT P0, [R2+URZ+0x88], R5 ;  /* 0x00008805020075a7 */ /* 0x0022a400080011ff */
[----:B--2---:R-:W-:Y:S05]  /*7a40*/  @!P0 NANOSLEEP.SYNCS 0x989680 ;  /* 0x009896800000895d */ /* 0x004fea0003900000 */
[----:B------:R-:W2:Y:S02]  /*7a50*/  @!P0 SYNCS.PHASECHK.TRANS64 P0, [R2+URZ+0x88], R5 ;  /* 0x00008805020085a7 */ /* 0x000ea400080010ff */
[----:B--2---:R-:W-:Y:S05]  /*7a60*/  @!P0 BRA `(.L_x_120) ;  /* 0xfffffffc00f08947 */ /* 0x004fea000383ffff */
[----:B------:R-:W-:Y:S05]  /*7a70*/  BRA `(.L_x_22) ;  /* 0xffffff9c00a87947 */ /* 0x000fea000383ffff */
.L_x_29:
[----:B-1----:R-:W-:-:S07]  /*7a80*/  MOV R2, UR17 ;  /* 0x0000001100027c02 */ /* 0x002fce0008000f00 */
.L_x_121:
[----:B-1----:R1:W2:Y:S02]  /*7a90*/  SYNCS.PHASECHK.TRANS64.TRYWAIT P0, [R2+URZ+0x88], R5 ;  /* 0x00008805020075a7 */ /* 0x0022a400080011ff */
[----:B--2---:R-:W-:Y:S05]  /*7aa0*/  @!P0 NANOSLEEP.SYNCS 0x989680 ;  /* 0x009896800000895d */ /* 0x004fea0003900000 */
[----:B------:R-:W2:Y:S02]  /*7ab0*/  @!P0 SYNCS.PHASECHK.TRANS64 P0, [R2+URZ+0x88], R5 ;  /* 0x00008805020085a7 */ /* 0x000ea400080010ff */
[----:B--2---:R-:W-:Y:S05]  /*7ac0*/  @!P0 BRA `(.L_x_121) ;  /* 0xfffffffc00f08947 */ /* 0x004fea000383ffff */
[----:B------:R-:W-:Y:S05]  /*7ad0*/  BRA `(.L_x_28) ;  /* 0xffffffa000507947 */ /* 0x000fea000383ffff */
.L_x_33:
[----:B-1----:R1:W2:Y:S02]  /*7ae0*/  SYNCS.PHASECHK.TRANS64.TRYWAIT P0, [R2+URZ+0x140], R3 ;  /* 0x00014003020075a7 */ /* 0x0022a400080011ff */
[----:B--2---:R-:W-:Y:S05]  /*7af0*/  @!P0 NANOSLEEP.SYNCS 0x989680 ;  /* 0x009896800000895d */ /* 0x004fea0003900000 */
[----:B------:R-:W2:Y:S02]  /*7b00*/  @!P0 SYNCS.PHASECHK.TRANS64 P0, [R2+URZ+0x140], R3 ;  /* 0x00014003020085a7 */ /* 0x000ea400080010ff */
[----:B--2---:R-:W-:Y:S05]  /*7b10*/  @!P0 BRA `(.L_x_33) ;  /* 0xfffffffc00f08947 */ /* 0x004fea000383ffff */
[----:B------:R-:W-:Y:S05]  /*7b20*/  BRA `(.L_x_122) ;  /* 0xffffffa000e07947 */ /* 0x000fea000383ffff */
.L_x_37:
[----:B----4-:R-:W-:-:S07]  /*7b30*/  MOV R0, UR5 ;  /* 0x0000000500007c02 */ /* 0x010fce0008000f00 */
.L_x_123:
[----:B-1----:R1:W2:Y:S02]  /*7b40*/  SYNCS.PHASECHK.TRANS64.TRYWAIT P0, [R0+URZ], R3 ;  /* 0x00000003000075a7 */ /* 0x0022a400080011ff */
[----:B--2---:R-:W-:Y:S05]  /*7b50*/  @!P0 NANOSLEEP.SYNCS 0x989680 ;  /* 0x009896800000895d */ /* 0x004fea0003900000 */
[----:B------:R-:W2:Y:S02]  /*7b60*/  @!P0 SYNCS.PHASECHK.TRANS64 P0, [R0+URZ], R3 ;  /* 0x00000003000085a7 */ /* 0x000ea400080010ff */
[----:B--2---:R-:W-:Y:S05]  /*7b70*/  @!P0 BRA `(.L_x_123) ;  /* 0xfffffffc00f08947 */ /* 0x004fea000383ffff */
[----:B------:R-:W-:Y:S05]  /*7b80*/  BRA `(.L_x_124) ;  /* 0xffffffa800507947 */ /* 0x000fea000383ffff */
.L_x_38:
[----:B----4-:R-:W-:-:S07]  /*7b90*/  MOV R0, UR5 ;  /* 0x0000000500007c02 */ /* 0x010fce0008000f00 */
.L_x_125:
[----:B-1----:R1:W2:Y:S02]  /*7ba0*/  SYNCS.PHASECHK.TRANS64.TRYWAIT P0, [R0+URZ], R3 ;  /* 0x00000003000075a7 */ /* 0x0022a400080011ff */
[----:B--2---:R-:W-:Y:S05]  /*7bb0*/  @!P0 NANOSLEEP.SYNCS 0x989680 ;  /* 0x009896800000895d */ /* 0x004fea0003900000 */
[----:B------:R-:W2:Y:S02]  /*7bc0*/  @!P0 SYNCS.PHASECHK.TRANS64 P0, [R0+URZ], R3 ;  /* 0x00000003000085a7 */ /* 0x000ea400080010ff */
[----:B--2---:R-:W-:Y:S05]  /*7bd0*/  @!P0 BRA `(.L_x_125) ;  /* 0xfffffffc00f08947 */ /* 0x004fea000383ffff */
[----:B------:R-:W-:Y:S05]  /*7be0*/  BRA `(.L_x_126) ;  /* 0xffffffa8005c7947 */ /* 0x000fea000383ffff */
.L_x_39:
[----:B----4-:R-:W-:-:S07]  /*7bf0*/  MOV R0, UR5 ;  /* 0x0000000500007c02 */ /* 0x010fce0008000f00 */
.L_x_127:
[----:B-1----:R1:W2:Y:S02]  /*7c00*/  SYNCS.PHASECHK.TRANS64.TRYWAIT P0, [R0+URZ], R3 ;  /* 0x00000003000075a7 */ /* 0x0022a400080011ff */
[----:B--2---:R-:W-:Y:S05]  /*7c10*/  @!P0 NANOSLEEP.SYNCS 0x989680 ;  /* 0x009896800000895d */ /* 0x004fea0003900000 */
[----:B------:R-:W2:Y:S02]  /*7c20*/  @!P0 SYNCS.PHASECHK.TRANS64 P0, [R0+URZ], R3 ;  /* 0x00000003000085a7 */ /* 0x000ea400080010ff */
[----:B--2---:R-:W-:Y:S05]  /*7c30*/  @!P0 BRA `(.L_x_127) ;  /* 0xfffffffc00f08947 */ /* 0x004fea000383ffff */
[----:B------:R-:W-:Y:S05]  /*7c40*/  BRA `(.L_x_128) ;  /* 0xffffffa800687947 */ /* 0x000fea000383ffff */
.L_x_40:
[----:B----4-:R-:W-:-:S07]  /*7c50*/  MOV R0, UR5 ;  /* 0x0000000500007c02 */ /* 0x010fce0008000f00 */
.L_x_129:
[----:B-1----:R1:W2:Y:S02]  /*7c60*/  SYNCS.PHASECHK.TRANS64.TRYWAIT P0, [R0+URZ], R3 ;  /* 0x00000003000075a7 */ /* 0x0022a400080011ff */
[----:B--2---:R-:W-:Y:S05]  /*7c70*/  @!P0 NANOSLEEP.SYNCS 0x989680 ;  /* 0x009896800000895d */ /* 0x004fea0003900000 */
[----:B------:R-:W2:Y:S02]  /*7c80*/  @!P0 SYNCS.PHASECHK.TRANS64 P0, [R0+URZ], R3 ;  /* 0x00000003000085a7 */ /* 0x000ea400080010ff */
[----:B--2---:R-:W-:Y:S05]  /*7c90*/  @!P0 BRA `(.L_x_129) ;  /* 0xfffffffc00f08947 */ /* 0x004fea000383ffff */
[----:B------:R-:W-:Y:S05]  /*7ca0*/  BRA `(.L_x_130) ;  /* 0xffffffa800747947 */ /* 0x000fea000383ffff */
.L_x_41:
[----:B----4-:R-:W-:-:S07]  /*7cb0*/  MOV R0, UR5 ;  /* 0x0000000500007c02 */ /* 0x010fce0008000f00 */
.L_x_131:
[----:B-1----:R1:W2:Y:S02]  /*7cc0*/  SYNCS.PHASECHK.TRANS64.TRYWAIT P0, [R0+URZ], R3 ;  /* 0x00000003000075a7 */ /* 0x0022a400080011ff */
[----:B--2---:R-:W-:Y:S05]  /*7cd0*/  @!P0 NANOSLEEP.SYNCS 0x989680 ;  /* 0x009896800000895d */ /* 0x004fea0003900000 */
[----:B------:R-:W2:Y:S02]  /*7ce0*/  @!P0 SYNCS.PHASECHK.TRANS64 P0, [R0+URZ], R3 ;  /* 0x00000003000085a7 */ /* 0x000ea400080010ff */
[----:B--2---:R-:W-:Y:S05]  /*7cf0*/  @!P0 BRA `(.L_x_131) ;  /* 0xfffffffc00f08947 */ /* 0x004fea000383ffff */
[----:B------:R-:W-:Y:S05]  /*7d00*/  BRA `(.L_x_132) ;  /* 0xffffffa800807947 */ /* 0x000fea000383ffff */
.L_x_42:
[----:B----4-:R-:W-:-:S07]  /*7d10*/  MOV R0, UR5 ;  /* 0x0000000500007c02 */ /* 0x010fce0008000f00 */
.L_x_133:
[----:B-1----:R1:W2:Y:S02]  /*7d20*/  SYNCS.PHASECHK.TRANS64.TRYWAIT P0, [R0+URZ], R3 ;  /* 0x00000003000075a7 */ /* 0x0022a400080011ff */
[----:B--2---:R-:W-:Y:S05]  /*7d30*/  @!P0 NANOSLEEP.SYNCS 0x989680 ;  /* 0x009896800000895d */ /* 0x004fea0003900000 */
[----:B------:R-:W2:Y:S02]  /*7d40*/  @!P0 SYNCS.PHASECHK.TRANS64 P0, [R0+URZ], R3 ;  /* 0x00000003000085a7 */ /* 0x000ea400080010ff */
[----:B--2---:R-:W-:Y:S05]  /*7d50*/  @!P0 BRA `(.L_x_133) ;  /* 0xfffffffc00f08947 */ /* 0x004fea000383ffff */
[----:B------:R-:W-:Y:S05]  /*7d60*/  BRA `(.L_x_134) ;  /* 0xffffffa8008c7947 */ /* 0x000fea000383ffff */
.L_x_43:
[----:B----4-:R-:W-:-:S07]  /*7d70*/  MOV R0, UR5 ;  /* 0x0000000500007c02 */ /* 0x010fce0008000f00 */
.L_x_135:
[----:B-1----:R1:W2:Y:S02]  /*7d80*/  SYNCS.PHASECHK.TRANS64.TRYWAIT P0, [R0+URZ], R3 ;  /* 0x00000003000075a7 */ /* 0x0022a400080011ff */
[----:B--2---:R-:W-:Y:S05]  /*7d90*/  @!P0 NANOSLEEP.SYNCS 0x989680 ;  /* 0x009896800000895d */ /* 0x004fea0003900000 */
[----:B------:R-:W2:Y:S02]  /*7da0*/  @!P0 SYNCS.PHASECHK.TRANS64 P0, [R0+URZ], R3 ;  /* 0x00000003000085a7 */ /* 0x000ea400080010ff */
[----:B--2---:R-:W-:Y:S05]  /*7db0*/  @!P0 BRA `(.L_x_135) ;  /* 0xfffffffc00f08947 */ /* 0x004fea000383ffff */
[----:B------:R-:W-:Y:S05]  /*7dc0*/  BRA `(.L_x_136) ;  /* 0xffffffa800987947 */ /* 0x000fea000383ffff */
.L_x_44:
[----:B----4-:R-:W-:-:S07]  /*7dd0*/  MOV R0, UR5 ;  /* 0x0000000500007c02 */ /* 0x010fce0008000f00 */
.L_x_137:
[----:B-1----:R1:W2:Y:S02]  /*7de0*/  SYNCS.PHASECHK.TRANS64.TRYWAIT P0, [R0+URZ], R3 ;  /* 0x00000003000075a7 */ /* 0x0022a400080011ff */
[----:B--2---:R-:W-:Y:S05]  /*7df0*/  @!P0 NANOSLEEP.SYNCS 0x989680 ;  /* 0x009896800000895d */ /* 0x004fea0003900000 */
[----:B------:R-:W2:Y:S02]  /*7e00*/  @!P0 SYNCS.PHASECHK.TRANS64 P0, [R0+URZ], R3 ;  /* 0x00000003000085a7 */ /* 0x000ea400080010ff */
[----:B--2---:R-:W-:Y:S05]  /*7e10*/  @!P0 BRA `(.L_x_137) ;  /* 0xfffffffc00f08947 */ /* 0x004fea000383ffff */
[----:B------:R-:W-:Y:S05]  /*7e20*/  BRA `(.L_x_138) ;  /* 0xffffffa800a47947 */ /* 0x000fea000383ffff */
.L_x_45:
[----:B----4-:R-:W-:-:S07]  /*7e30*/  MOV R0, UR5 ;  /* 0x0000000500007c02 */ /* 0x010fce0008000f00 */
.L_x_139:
[----:B-1----:R1:W2:Y:S02]  /*7e40*/  SYNCS.PHASECHK.TRANS64.TRYWAIT P0, [R0+URZ], R3 ;  /* 0x00000003000075a7 */ /* 0x0022a400080011ff */
[----:B--2---:R-:W-:Y:S05]  /*7e50*/  @!P0 NANOSLEEP.SYNCS 0x989680 ;  /* 0x009896800000895d */ /* 0x004fea0003900000 */
[----:B------:R-:W2:Y:S02]  /*7e60*/  @!P0 SYNCS.PHASECHK.TRANS64 P0, [R0+URZ], R3 ;  /* 0x00000003000085a7 */ /* 0x000ea400080010ff */
[----:B--2---:R-:W-:Y:S05]  /*7e70*/  @!P0 BRA `(.L_x_139) ;  /* 0xfffffffc00f08947 */ /* 0x004fea000383ffff */
[----:B------:R-:W-:Y:S05]  /*7e80*/  BRA `(.L_x_140) ;  /* 0xffffffa800b07947 */ /* 0x000fea000383ffff */
.L_x_46:
[----:B----4-:R-:W-:-:S07]  /*7e90*/  MOV R0, UR5 ;  /* 0x0000000500007c02 */ /* 0x010fce0008000f00 */
.L_x_141:
[----:B-1----:R1:W2:Y:S02]  /*7ea0*/  SYNCS.PHASECHK.TRANS64.TRYWAIT P0, [R0+URZ], R3 ;  /* 0x00000003000075a7 */ /* 0x0022a400080011ff */
[----:B--2---:R-:W-:Y:S05]  /*7eb0*/  @!P0 NANOSLEEP.SYNCS 0x989680 ;  /* 0x009896800000895d */ /* 0x004fea0003900000 */
[----:B------:R-:W2:Y:S02]  /*7ec0*/  @!P0 SYNCS.PHASECHK.TRANS64 P0, [R0+URZ], R3 ;  /* 0x00000003000085a7 */ /* 0x000ea400080010ff */
[----:B--2---:R-:W-:Y:S05]  /*7ed0*/  @!P0 BRA `(.L_x_141) ;  /* 0xfffffffc00f08947 */ /* 0x004fea000383ffff */
[----:B------:R-:W-:Y:S05]  /*7ee0*/  BRA `(.L_x_142) ;  /* 0xffffffa800bc7947 */ /* 0x000fea000383ffff */
.L_x_47:
[----:B----4-:R-:W-:-:S07]  /*7ef0*/  MOV R0, UR5 ;  /* 0x0000000500007c02 */ /* 0x010fce0008000f00 */
.L_x_143:
[----:B-1----:R1:W2:Y:S02]  /*7f00*/  SYNCS.PHASECHK.TRANS64.TRYWAIT P0, [R0+URZ], R3 ;  /* 0x00000003000075a7 */ /* 0x0022a400080011ff */
[----:B--2---:R-:W-:Y:S05]  /*7f10*/  @!P0 NANOSLEEP.SYNCS 0x989680 ;  /* 0x009896800000895d */ /* 0x004fea0003900000 */
[----:B------:R-:W2:Y:S02]  /*7f20*/  @!P0 SYNCS.PHASECHK.TRANS64 P0, [R0+URZ], R3 ;  /* 0x00000003000085a7 */ /* 0x000ea400080010ff */
[----:B--2---:R-:W-:Y:S05]  /*7f30*/  @!P0 BRA `(.L_x_143) ;  /* 0xfffffffc00f08947 */ /* 0x004fea000383ffff */
[----:B------:R-:W-:Y:S05]  /*7f40*/  BRA `(.L_x_144) ;  /* 0xffffffa800c87947 */ /* 0x000fea000383ffff */
.L_x_48:
[----:B----4-:R-:W-:-:S07]  /*7f50*/  MOV R0, UR5 ;  /* 0x0000000500007c02 */ /* 0x010fce0008000f00 */
.L_x_145:
[----:B-1----:R1:W2:Y:S02]  /*7f60*/  SYNCS.PHASECHK.TRANS64.TRYWAIT P0, [R0+URZ], R3 ;  /* 0x00000003000075a7 */ /* 0x0022a400080011ff */
[----:B--2---:R-:W-:Y:S05]  /*7f70*/  @!P0 NANOSLEEP.SYNCS 0x989680 ;  /* 0x009896800000895d */ /* 0x004fea0003900000 */
[----:B------:R-:W2:Y:S02]  /*7f80*/  @!P0 SYNCS.PHASECHK.TRANS64 P0, [R0+URZ], R3 ;  /* 0x00000003000085a7 */ /* 0x000ea400080010ff */
[----:B--2---:R-:W-:Y:S05]  /*7f90*/  @!P0 BRA `(.L_x_145) ;  /* 0xfffffffc00f08947 */ /* 0x004fea000383ffff */
[----:B------:R-:W-:Y:S05]  /*7fa0*/  BRA `(.L_x_146) ;  /* 0xffffffa800d47947 */ /* 0x000fea000383ffff */
.L_x_49:
[----:B----4-:R-:W-:-:S07]  /*7fb0*/  MOV R0, UR5 ;  /* 0x0000000500007c02 */ /* 0x010fce0008000f00 */
.L_x_147:
[----:B-1----:R1:W2:Y:S02]  /*7fc0*/  SYNCS.PHASECHK.TRANS64.TRYWAIT P0, [R0+URZ], R3 ;  /* 0x00000003000075a7 */ /* 0x0022a400080011ff */
[----:B--2---:R-:W-:Y:S05]  /*7fd0*/  @!P0 NANOSLEEP.SYNCS 0x989680 ;  /* 0x009896800000895d */ /* 0x004fea0003900000 */
[----:B------:R-:W2:Y:S02]  /*7fe0*/  @!P0 SYNCS.PHASECHK.TRANS64 P0, [R0+URZ], R3 ;  /* 0x00000003000085a7 */ /* 0x000ea400080010ff */
[----:B--2---:R-:W-:Y:S05]  /*7ff0*/  @!P0 BRA `(.L_x_147) ;  /* 0xfffffffc00f08947 */ /* 0x004fea000383ffff */
[----:B------:R-:W-:Y:S05]  /*8000*/  BRA `(.L_x_148) ;  /* 0xffffffa800e07947 */ /* 0x000fea000383ffff */
.L_x_50:
[----:B----4-:R-:W-:-:S07]  /*8010*/  MOV R0, UR5 ;  /* 0x0000000500007c02 */ /* 0x010fce0008000f00 */
.L_x_149:
[----:B-1----:R1:W2:Y:S02]  /*8020*/  SYNCS.PHASECHK.TRANS64.TRYWAIT P0, [R0+URZ], R3 ;  /* 0x00000003000075a7 */ /* 0x0022a400080011ff */
[----:B--2---:R-:W-:Y:S05]  /*8030*/  @!P0 NANOSLEEP.SYNCS 0x989680 ;  /* 0x009896800000895d */ /* 0x004fea0003900000 */
[----:B------:R-:W2:Y:S02]  /*8040*/  @!P0 SYNCS.PHASECHK.TRANS64 P0, [R0+URZ], R3 ;  /* 0x00000003000085a7 */ /* 0x000ea400080010ff */
[----:B--2---:R-:W-:Y:S05]  /*8050*/  @!P0 BRA `(.L_x_149) ;  /* 0xfffffffc00f08947 */ /* 0x004fea000383ffff */
[----:B------:R-:W-:Y:S05]  /*8060*/  BRA `(.L_x_150) ;  /* 0xffffffa800ec7947 */ /* 0x000fea000383ffff */
.L_x_51:
[----:B----4-:R-:W-:-:S07]  /*8070*/  MOV R0, UR5 ;  /* 0x0000000500007c02 */ /* 0x010fce0008000f00 */
.L_x_151:
[----:B-1----:R1:W2:Y:S02]  /*8080*/  SYNCS.PHASECHK.TRANS64.TRYWAIT P0, [R0+URZ], R3 ;  /* 0x00000003000075a7 */ /* 0x0022a400080011ff */
[----:B--2---:R-:W-:Y:S05]  /*8090*/  @!P0 NANOSLEEP.SYNCS 0x989680 ;  /* 0x009896800000895d */ /* 0x004fea0003900000 */
[----:B------:R-:W2:Y:S02]  /*80a0*/  @!P0 SYNCS.PHASECHK.TRANS64 P0, [R0+URZ], R3 ;  /* 0x00000003000085a7 */ /* 0x000ea400080010ff */
[----:B--2---:R-:W-:Y:S05]  /*80b0*/  @!P0 BRA `(.L_x_151) ;  /* 0xfffffffc00f08947 */ /* 0x004fea000383ffff */
[----:B------:R-:W-:Y:S05]  /*80c0*/  BRA `(.L_x_152) ;  /* 0xffffffa800f87947 */ /* 0x000fea000383ffff */
.L_x_52:
[----:B----4-:R-:W-:-:S07]  /*80d0*/  MOV R0, UR5 ;  /* 0x0000000500007c02 */ /* 0x010fce0008000f00 */
.L_x_153:
[----:B-1----:R1:W2:Y:S02]  /*80e0*/  SYNCS.PHASECHK.TRANS64.TRYWAIT P0, [R0+URZ], R3 ;  /* 0x00000003000075a7 */ /* 0x0022a400080011ff */
[----:B--2---:R-:W-:Y:S05]  /*80f0*/  @!P0 NANOSLEEP.SYNCS 0x989680 ;  /* 0x009896800000895d */ /* 0x004fea0003900000 */
[----:B------:R-:W2:Y:S02]  /*8100*/  @!P0 SYNCS.PHASECHK.TRANS64 P0, [R0+URZ], R3 ;  /* 0x00000003000085a7 */ /* 0x000ea400080010ff */
[----:B--2---:R-:W-:Y:S05]  /*8110*/  @!P0 BRA `(.L_x_153) ;  /* 0xfffffffc00f08947 */ /* 0x004fea000383ffff */
[----:B------:R-:W-:Y:S05]  /*8120*/  BRA `(.L_x_154) ;  /* 0xffffffac00047947 */ /* 0x000fea000383ffff */
.L_x_55:
[----:B-1----:R1:W2:Y:S02]  /*8130*/  SYNCS.PHASECHK.TRANS64.TRYWAIT P0, [R0+URZ+0x1a0], R5 ;  /* 0x0001a005000075a7 */ /* 0x0022a400080011ff */
[----:B--2---:R-:W-:Y:S05]  /*8140*/  @!P0 NANOSLEEP.SYNCS 0x989680 ;  /* 0x009896800000895d */ /* 0x004fea0003900000 */
[----:B------:R-:W2:Y:S02]  /*8150*/  @!P0 SYNCS.PHASECHK.TRANS64 P0, [R0+URZ+0x1a0], R5 ;  /* 0x0001a005000085a7 */ /* 0x000ea400080010ff */
[----:B--2---:R-:W-:Y:S05]  /*8160*/  @!P0 BRA `(.L_x_55) ;  /* 0xfffffffc00f08947 */ /* 0x004fea000383ffff */
[----:B------:R-:W-:Y:S05]  /*8170*/  BRA `(.L_x_155) ;  /* 0xffffffac00607947 */ /* 0x000fea000383ffff */
.L_x_56:
[----:B------:R-:W-:-:S07]  /*8180*/  MOV R0, UR5 ;  /* 0x0000000500007c02 */ /* 0x000fce0008000f00 */
.L_x_156:
[----:B-1----:R1:W2:Y:S02]  /*8190*/  SYNCS.PHASECHK.TRANS64.TRYWAIT P0, [R0+URZ+0x150], R5 ;  /* 0x00015005000075a7 */ /* 0x0022a400080011ff */
[----:B--2---:R-:W-:Y:S05]  /*81a0*/  @!P0 NANOSLEEP.SYNCS 0x989680 ;  /* 0x009896800000895d */ /* 0x004fea0003900000 */
[----:B------:R-:W2:Y:S02]  /*81b0*/  @!P0 SYNCS.PHASECHK.TRANS64 P0, [R0+URZ+0x150], R5 ;  /* 0x00015005000085a7 */ /* 0x000ea400080010ff */
[----:B--2---:R-:W-:Y:S05]  /*81c0*/  @!P0 BRA `(.L_x_156) ;  /* 0xfffffffc00f08947 */ /* 0x004fea000383ffff */
[----:B------:R-:W-:Y:S05]  /*81d0*/  BRA `(.L_x_157) ;  /* 0xffffffac00707947 */ /* 0x000fea000383ffff */
.L_x_57:
[----:B-1----:R1:W2:Y:S02]  /*81e0*/  SYNCS.PHASECHK.TRANS64.TRYWAIT P1, [R0+URZ+0x140], R5 ;  /* 0x00014005000075a7 */ /* 0x0022a400080211ff */
[----:B--2---:R-:W-:Y:S05]  /*81f0*/  @!P1 NANOSLEEP.SYNCS 0x989680 ;  /* 0x009896800000995d */ /* 0x004fea0003900000 */
[----:B------:R-:W2:Y:S02]  /*8200*/  @!P1 SYNCS.PHASECHK.TRANS64 P1, [R0+URZ+0x140], R5 ;  /* 0x00014005000095a7 */ /* 0x000ea400080210ff */
[----:B--2---:R-:W-:Y:S05]  /*8210*/  @!P1 BRA `(.L_x_57) ;  /* 0xfffffffc00f09947 */ /* 0x004fea000383ffff */
[----:B------:R-:W-:Y:S05]  /*8220*/  BRA `(.L_x_158) ;  /* 0xffffffac00a07947 */ /* 0x000fea000383ffff */
.L_x_60:
[----:B------:R-:W-:-:S07]  /*8230*/  MOV R0, UR5 ;  /* 0x0000000500007c02 */ /* 0x000fce0008000f00 */
.L_x_159:
[----:B-1----:R1:W2:Y:S02]  /*8240*/  SYNCS.PHASECHK.TRANS64.TRYWAIT P0, [R0+URZ+0x150], R3 ;  /* 0x00015003000075a7 */ /* 0x0022a400080011ff */
[----:B--2---:R-:W-:Y:S05]  /*8250*/  @!P0 NANOSLEEP.SYNCS 0x989680 ;  /* 0x009896800000895d */ /* 0x004fea0003900000 */
[----:B------:R-:W2:Y:S02]  /*8260*/  @!P0 SYNCS.PHASECHK.TRANS64 P0, [R0+URZ+0x150], R3 ;  /* 0x00015003000085a7 */ /* 0x000ea400080010ff */
[----:B--2---:R-:W-:Y:S05]  /*8270*/  @!P0 BRA `(.L_x_159) ;  /* 0xfffffffc00f08947 */ /* 0x004fea000383ffff */
[----:B------:R-:W-:Y:S05]  /*8280*/  BRA `(.L_x_59) ;  /* 0xffffffac00f47947 */ /* 0x000fea000383ffff */
.L_x_67:
[----:B-1----:R1:W2:Y:S02]  /*8290*/  SYNCS.PHASECHK.TRANS64.TRYWAIT P1, [R0+URZ+0x140], R5 ;  /* 0x00014005000075a7 */ /* 0x0022a400080211ff */
[----:B--2---:R-:W-:Y:S05]  /*82a0*/  @!P1 NANOSLEEP.SYNCS 0x989680 ;  /* 0x009896800000995d */ /* 0x004fea0003900000 */
[----:B------:R-:W2:Y:S02]  /*82b0*/  @!P1 SYNCS.PHASECHK.TRANS64 P1, [R0+URZ+0x140], R5 ;  /* 0x00014005000095a7 */ /* 0x000ea400080210ff */
[----:B--2---:R-:W-:Y:S05]  /*82c0*/  @!P1 BRA `(.L_x_67) ;  /* 0xfffffffc00f09947 */ /* 0x004fea000383ffff */
[----:B------:R-:W-:Y:S05]  /*82d0*/  BRA `(.L_x_160) ;  /* 0xffffffb400507947 */ /* 0x000fea000383ffff */
.L_x_68:
[----:B------:R-:W-:-:S07]  /*82e0*/  MOV R3, UR8 ;  /* 0x0000000800037c02 */ /* 0x000fce0008000f00 */
.L_x_161:
[----:B-1----:R1:W2:Y:S02]  /*82f0*/  SYNCS.PHASECHK.TRANS64.TRYWAIT P0, [R3+URZ+0x180], R0 ;  /* 0x00018000030075a7 */ /* 0x0022a400080011ff */
[----:B--2---:R-:W-:Y:S05]  /*8300*/  @!P0 NANOSLEEP.SYNCS 0x989680 ;  /* 0x009896800000895d */ /* 0x004fea0003900000 */
[----:B------:R-:W2:Y:S02]  /*8310*/  @!P0 SYNCS.PHASECHK.TRANS64 P0, [R3+URZ+0x180], R0 ;  /* 0x00018000030085a7 */ /* 0x000ea400080010ff */
[----:B--2---:R-:W-:Y:S05]  /*8320*/  @!P0 BRA `(.L_x_161) ;  /* 0xfffffffc00f08947 */ /* 0x004fea000383ffff */
[----:B------:R-:W-:Y:S05]  /*8330*/  BRA `(.L_x_162) ;  /* 0xffffffb400a07947 */ /* 0x000fea000383ffff */
.L_x_71:
[----:B------:R-:W-:Y:S07]  /*8340*/  MOV R0, UR7 ;  /* 0x0000000700007c02 */ /* 0x000fee0008000f00 */
.L_x_163:
[----:B-1----:R1:W2:Y:S02]  /*8350*/  SYNCS.PHASECHK.TRANS64.TRYWAIT P0, [R0+URZ], R3 ;  /* 0x00000003000075a7 */ /* 0x0022a400080011ff */
[----:B--2---:R-:W-:Y:S05]  /*8360*/  @!P0 NANOSLEEP.SYNCS 0x989680 ;  /* 0x009896800000895d */ /* 0x004fea0003900000 */
[----:B------:R-:W2:Y:S02]  /*8370*/  @!P0 SYNCS.PHASECHK.TRANS64 P0, [R0+URZ], R3 ;  /* 0x00000003000085a7 */ /* 0x000ea400080010ff */
[----:B--2---:R-:W-:Y:S05]  /*8380*/  @!P0 BRA `(.L_x_163) ;  /* 0xfffffffc00f08947 */ /* 0x004fea000383ffff */
[----:B------:R-:W-:Y:S05]  /*8390*/  BRA `(.L_x_70) ;  /* 0xffffffb400bc7947 */ /* 0x000fea000383ffff */
.L_x_74:
[----:B------:R-:W-:-:S07]  /*83a0*/  MOV R0, UR5 ;  /* 0x0000000500007c02 */ /* 0x000fce0008000f00 */
.L_x_164:
[----:B--2---:R2:W3:Y:S02]  /*83b0*/  SYNCS.PHASECHK.TRANS64.TRYWAIT P0, [R0+URZ], R3 ;  /* 0x00000003000075a7 */ /* 0x0044e400080011ff */
[----:B---3--:R-:W-:Y:S05]  /*83c0*/  @!P0 NANOSLEEP.SYNCS 0x989680 ;  /* 0x009896800000895d */ /* 0x008fea0003900000 */
[----:B------:R-:W3:Y:S02]  /*83d0*/  @!P0 SYNCS.PHASECHK.TRANS64 P0, [R0+URZ], R3 ;  /* 0x00000003000085a7 */ /* 0x000ee400080010ff */
[----:B---3--:R-:W-:Y:S05]  /*83e0*/  @!P0 BRA `(.L_x_164) ;  /* 0xfffffffc00f08947 */ /* 0x008fea000383ffff */
[----:B------:R-:W-:Y:S05]  /*83f0*/  BRA `(.L_x_165) ;  /* 0xffffffb800707947 */ /* 0x000fea000383ffff */
.L_x_75:
[----:B------:R-:W-:-:S07]  /*8400*/  MOV R0, UR5 ;  /* 0x0000000500007c02 */ /* 0x000fce0008000f00 */
.L_x_166:
[----:B-1----:R1:W2:Y:S02]  /*8410*/  SYNCS.PHASECHK.TRANS64.TRYWAIT P0, [R0+URZ], R3 ;  /* 0x00000003000075a7 */ /* 0x0022a400080011ff */
[----:B--2---:R-:W-:Y:S05]  /*8420*/  @!P0 NANOSLEEP.SYNCS 0x989680 ;  /* 0x009896800000895d */ /* 0x004fea0003900000 */
[----:B------:R-:W2:Y:S02]  /*8430*/  @!P0 SYNCS.PHASECHK.TRANS64 P0, [R0+URZ], R3 ;  /* 0x00000003000085a7 */ /* 0x000ea400080010ff */
[----:B--2---:R-:W-:Y:S05]  /*8440*/  @!P0 BRA `(.L_x_166) ;  /* 0xfffffffc00f08947 */ /* 0x004fea000383ffff */
[----:B------:R-:W-:Y:S05]  /*8450*/  BRA `(.L_x_167) ;  /* 0xffffffb8007c7947 */ /* 0x000fea000383ffff */
.L_x_76:
[----:B------:R-:W-:-:S07]  /*8460*/  MOV R0, UR5 ;  /* 0x0000000500007c02 */ /* 0x000fce0008000f00 */
.L_x_168:
[----:B-1----:R1:W2:Y:S02]  /*8470*/  SYNCS.PHASECHK.TRANS64.TRYWAIT P0, [R0+URZ], R3 ;  /* 0x00000003000075a7 */ /* 0x0022a400080011ff */
[----:B--2---:R-:W-:Y:S05]  /*8480*/  @!P0 NANOSLEEP.SYNCS 0x989680 ;  /* 0x009896800000895d */ /* 0x004fea0003900000 */
[----:B------:R-:W2:Y:S02]  /*8490*/  @!P0 SYNCS.PHASECHK.TRANS64 P0, [R0+URZ], R3 ;  /* 0x00000003000085a7 */ /* 0x000ea400080010ff */
[----:B--2---:R-:W-:Y:S05]  /*84a0*/  @!P0 BRA `(.L_x_168) ;  /* 0xfffffffc00f08947 */ /* 0x004fea000383ffff */
[----:B------:R-:W-:Y:S05]  /*84b0*/  BRA `(.L_x_169) ;  /* 0xffffffb800887947 */ /* 0x000fea000383ffff */
.L_x_77:
[----:B------:R-:W-:-:S07]  /*84c0*/  MOV R0, UR7 ;  /* 0x0000000700007c02 */ /* 0x000fce0008000f00 */
.L_x_170:
[----:B-1----:R1:W2:Y:S02]  /*84d0*/  SYNCS.PHASECHK.TRANS64.TRYWAIT P0, [R0+URZ], R3 ;  /* 0x00000003000075a7 */ /* 0x0022a400080011ff */
[----:B--2---:R-:W-:Y:S05]  /*84e0*/  @!P0 NANOSLEEP.SYNCS 0x989680 ;  /* 0x009896800000895d */ /* 0x004fea0003900000 */
[----:B------:R-:W2:Y:S02]  /*84f0*/  @!P0 SYNCS.PHASECHK.TRANS64 P0, [R0+URZ], R3 ;  /* 0x00000003000085a7 */ /* 0x000ea400080010ff */
[----:B--2---:R-:W-:Y:S05]  /*8500*/  @!P0 BRA `(.L_x_170) ;  /* 0xfffffffc00f08947 */ /* 0x004fea000383ffff */
[----:B------:R-:W-:Y:S05]  /*8510*/  BRA `(.L_x_171) ;  /* 0xffffffb800947947 */ /* 0x000fea000383ffff */
.L_x_82:
[----:B--2---:R2:W3:Y:S02]  /*8520*/  SYNCS.PHASECHK.TRANS64.TRYWAIT P0, [R0+URZ+0x140], R3 ;  /* 0x00014003000075a7 */ /* 0x0044e400080011ff */
[----:B---3--:R-:W-:Y:S05]  /*8530*/  @!P0 NANOSLEEP.SYNCS 0x989680 ;  /* 0x009896800000895d */ /* 0x008fea0003900000 */
[----:B------:R-:W3:Y:S02]  /*8540*/  @!P0 SYNCS.PHASECHK.TRANS64 P0, [R0+URZ+0x140], R3 ;  /* 0x00014003000085a7 */ /* 0x000ee400080010ff */
[----:B---3--:R-:W-:Y:S05]  /*8550*/  @!P0 BRA `(.L_x_82) ;  /* 0xfffffffc00f08947 */ /* 0x008fea000383ffff */
[----:B------:R-:W-:Y:S05]  /*8560*/  BRA `(.L_x_172) ;  /* 0xffffffbc00987947 */ /* 0x000fea000383ffff */
.L_x_85:
[----:B------:R-:W-:Y:S07]  /*8570*/  MOV R0, UR7 ;  /* 0x0000000700007c02 */ /* 0x000fee0008000f00 */
.L_x_173:
[----:B--2---:R2:W3:Y:S02]  /*8580*/  SYNCS.PHASECHK.TRANS64.TRYWAIT P0, [R0+URZ+0x138], R3 ;  /* 0x00013803000075a7 */ /* 0x0044e400080011ff */
[----:B---3--:R-:W-:Y:S05]  /*8590*/  @!P0 NANOSLEEP.SYNCS 0x989680 ;  /* 0x009896800000895d */ /* 0x008fea0003900000 */
[----:B------:R-:W3:Y:S02]  /*85a0*/  @!P0 SYNCS.PHASECHK.TRANS64 P0, [R0+URZ+0x138], R3 ;  /* 0x00013803000085a7 */ /* 0x000ee400080010ff */
[----:B---3--:R-:W-:Y:S05]  /*85b0*/  @!P0 BRA `(.L_x_173) ;  /* 0xfffffffc00f08947 */ /* 0x008fea000383ffff */
[----:B------:R-:W-:Y:S05]  /*85c0*/  BRA `(.L_x_84) ;  /* 0xffffffc000787947 */ /* 0x000fea000383ffff */
.L_x_88:
[----:B--2---:R-:W-:Y:S07]  /*85d0*/  MOV R3, UR7 ;  /* 0x0000000700037c02 */ /* 0x004fee0008000f00 */
.L_x_174:
[----:B-1----:R1:W2:Y:S02]  /*85e0*/  SYNCS.PHASECHK.TRANS64.TRYWAIT P0, [R3+URZ+0x120], R12 ;  /* 0x0001200c030075a7 */ /* 0x0022a400080011ff */
[----:B--2---:R-:W-:Y:S05]  /*85f0*/  @!P0 NANOSLEEP.SYNCS 0x989680 ;  /* 0x009896800000895d */ /* 0x004fea0003900000 */
[----:B------:R-:W2:Y:S02]  /*8600*/  @!P0 SYNCS.PHASECHK.TRANS64 P0, [R3+URZ+0x120], R12 ;  /* 0x0001200c030085a7 */ /* 0x000ea400080010ff */
[----:B--2---:R-:W-:Y:S05]  /*8610*/  @!P0 BRA `(.L_x_174) ;  /* 0xfffffffc00f08947 */ /* 0x004fea000383ffff */
[----:B------:R-:W-:Y:S05]  /*8620*/  BRA `(.L_x_175) ;  /* 0xffffffc000f07947 */ /* 0x000fea000383ffff */
.L_x_89:
[----:B------:R-:W-:Y:S07]  /*8630*/  MOV R3, UR7 ;  /* 0x0000000700037c02 */ /* 0x000fee0008000f00 */
.L_x_176:
[----:B-1----:R1:W2:Y:S02]  /*8640*/  SYNCS.PHASECHK.TRANS64.TRYWAIT P0, [R3+URZ+0x128], R12 ;  /* 0x0001280c030075a7 */ /* 0x0022a400080011ff */
[----:B--2---:R-:W-:Y:S05]  /*8650*/  @!P0 NANOSLEEP.SYNCS 0x989680 ;  /* 0x009896800000895d */ /* 0x004fea0003900000 */
[----:B------:R-:W2:Y:S02]  /*8660*/  @!P0 SYNCS.PHASECHK.TRANS64 P0, [R3+URZ+0x128], R12 ;  /* 0x0001280c030085a7 */ /* 0x000ea400080010ff */
[----:B--2---:R-:W-:Y:S05]  /*8670*/  @!P0 BRA `(.L_x_176) ;  /* 0xfffffffc00f08947 */ /* 0x004fea000383ffff */
[----:B------:R-:W-:Y:S05]  /*8680*/  BRA `(.L_x_177) ;  /* 0xffffffc400707947 */ /* 0x000fea000383ffff */
.L_x_91:
[----:B------:R-:W-:-:S07]  /*8690*/  MOV R0, UR7 ;  /* 0x0000000700007c02 */ /* 0x000fce0008000f00 */
.L_x_178:
[----:B-1----:R1:W3:Y:S02]  /*86a0*/  SYNCS.PHASECHK.TRANS64.TRYWAIT P0, [R0+URZ+0x120], R3 ;  /* 0x00012003000075a7 */ /* 0x0022e400080011ff */
[----:B---3--:R-:W-:Y:S05]  /*86b0*/  @!P0 NANOSLEEP.SYNCS 0x989680 ;  /* 0x009896800000895d */ /* 0x008fea0003900000 */
[----:B------:R-:W3:Y:S02]  /*86c0*/  @!P0 SYNCS.PHASECHK.TRANS64 P0, [R0+URZ+0x120], R3 ;  /* 0x00012003000085a7 */ /* 0x000ee400080010ff */
[----:B---3--:R-:W-:Y:S05]  /*86d0*/  @!P0 BRA `(.L_x_178) ;  /* 0xfffffffc00f08947 */ /* 0x008fea000383ffff */
[----:B------:R-:W-:Y:S05]  /*86e0*/  BRA `(.L_x_179) ;  /* 0xffffffc400e07947 */ /* 0x000fea000383ffff */
.L_x_93:
[----:B--2---:R2:W4:Y:S02]  /*86f0*/  SYNCS.PHASECHK.TRANS64.TRYWAIT P0, [R0+URZ+0x140], R3 ;  /* 0x00014003000075a7 */ /* 0x00452400080011ff */
[----:B----4-:R-:W-:Y:S05]  /*8700*/  @!P0 NANOSLEEP.SYNCS 0x989680 ;  /* 0x009896800000895d */ /* 0x010fea0003900000 */
[----:B------:R-:W4:Y:S02]  /*8710*/  @!P0 SYNCS.PHASECHK.TRANS64 P0, [R0+URZ+0x140], R3 ;  /* 0x00014003000085a7 */ /* 0x000f2400080010ff */
[----:B----4-:R-:W-:Y:S05]  /*8720*/  @!P0 BRA `(.L_x_93) ;  /* 0xfffffffc00f08947 */ /* 0x010fea000383ffff */
[----:B------:R-:W-:Y:S05]  /*8730*/  BRA `(.L_x_180) ;  /* 0xffffffc800ac7947 */ /* 0x000fea000383ffff */
.L_x_104:
[----:B-1----:R1:W3:Y:S02]  /*8740*/  SYNCS.PHASECHK.TRANS64.TRYWAIT P1, [R0+URZ+0x110], R3 ;  /* 0x00011003000075a7 */ /* 0x0022e400080211ff */
[----:B---3--:R-:W-:Y:S05]  /*8750*/  @!P1 NANOSLEEP.SYNCS 0x989680 ;  /* 0x009896800000995d */ /* 0x008fea0003900000 */
[----:B------:R-:W3:Y:S02]  /*8760*/  @!P1 SYNCS.PHASECHK.TRANS64 P1, [R0+URZ+0x110], R3 ;  /* 0x00011003000095a7 */ /* 0x000ee400080210ff */
[----:B---3--:R-:W-:Y:S05]  /*8770*/  @!P1 BRA `(.L_x_104) ;  /* 0xfffffffc00f09947 */ /* 0x008fea000383ffff */
[----:B------:R-:W-:Y:S05]  /*8780*/  BRA `(.L_x_103) ;  /* 0xffffffd400c47947 */ /* 0x000fea000383ffff */
.L_x_106:
[----:B-1----:R1:W4:Y:S02]  /*8790*/  SYNCS.PHASECHK.TRANS64.TRYWAIT P0, [R113+URZ+0x160], R2 ;  /* 0x00016002710075a7 */ /* 0x00232400080011ff */
[----:B----4-:R-:W-:Y:S05]  /*87a0*/  @!P0 NANOSLEEP.SYNCS 0x989680 ;  /* 0x009896800000895d */ /* 0x010fea0003900000 */
[----:B------:R-:W4:Y:S02]  /*87b0*/  @!P0 SYNCS.PHASECHK.TRANS64 P0, [R113+URZ+0x160], R2 ;  /* 0x00016002710085a7 */ /* 0x000f2400080010ff */
[----:B----4-:R-:W-:Y:S05]  /*87c0*/  @!P0 BRA `(.L_x_106) ;  /* 0xfffffffc00f08947 */ /* 0x010fea000383ffff */
[----:B------:R-:W-:Y:S05]  /*87d0*/  BRA `(.L_x_105) ;  /* 0xffffffd800187947 */ /* 0x000fea000383ffff */
.L_x_114:
[----:B--2---:R2:W3:Y:S02]  /*87e0*/  SYNCS.PHASECHK.TRANS64.TRYWAIT P0, [R32+URZ+0x110], R3 ;  /* 0x00011003200075a7 */ /* 0x0044e400080011ff */
[----:B---3--:R-:W-:Y:S05]  /*87f0*/  @!P0 NANOSLEEP.SYNCS 0x989680 ;  /* 0x009896800000895d */ /* 0x008fea0003900000 */
[----:B------:R-:W3:Y:S02]  /*8800*/  @!P0 SYNCS.PHASECHK.TRANS64 P0, [R32+URZ+0x110], R3 ;  /* 0x00011003200085a7 */ /* 0x000ee400080010ff */
[----:B---3--:R-:W-:Y:S05]  /*8810*/  @!P0 BRA `(.L_x_114) ;  /* 0xfffffffc00f08947 */ /* 0x008fea000383ffff */
[----:B------:R-:W-:Y:S05]  /*8820*/  BRA `(.L_x_113) ;  /* 0xffffffe400087947 */ /* 0x000fea000383ffff */
        .weak           $__internal_0_$__cuda_sm10x_tcgen05_guardrail_trap_col_being_dealloced_not_returned_by_alloc
        .type           $__internal_0_$__cuda_sm10x_tcgen05_guardrail_trap_col_being_dealloced_not_returned_by_alloc,@function
        .size           $__internal_0_$__cuda_sm10x_tcgen05_guardrail_trap_col_being_dealloced_not_returned_by_alloc,($__internal_1_$__cuda_sm10x_tcgen05_guardrail_trap_phase_invalid_during_alloc - $__internal_0_$__cuda_sm10x_tcgen05_guardrail_trap_col_being_dealloced_not_returned_by_alloc)
$__internal_0_$__cuda_sm10x_tcgen05_guardrail_trap_col_being_dealloced_not_returned_by_alloc:
[----:B------:R-:W-:Y:S05]  /*8830*/  BPT.TRAP 0x1 ;  /* 0x000000040000795c */ /* 0x000fea0000300000 */
[----:B------:R-:W-:-:S04]  /*8840*/  HFMA2 R3, -RZ, RZ, 0, 0 ;  /* 0x00000000ff037431 */ /* 0x000fc800000001ff */
[----:B------:R-:W-:Y:S05]  /*8850*/  RET.REL.NODEC R2 `(_ZN7cutlass13device_kernelINS_4gemm6kernel13GemmUniversalIN4cute5tupleIJiiiiEEENS1_10collective13CollectiveMmaINS1_35MainloopSm100TmaUmmaWarpSpecializedILi17ELi2ELi4ENS5_IJNS4_1CILi1EEESB_SB_EEEEENS5_IJNSA_ILi64EEENSA_ILi128EEESE_EEENS_12float_e4m3_tENS5_IJSB_llEEENS_12float_e5m2_tENS5_IJlSB_lEEENS4_8TiledMMAINS4_8MMA_AtomIJNS4_10MMA_TraitsINS4_19SM100_MMA_F8F6F4_SSEJSH_SJ_fSE_SF_NS4_17integral_constantINS4_4UMMA5MajorELSR_1EEENSP_ISR_LSR_0EEENSP_INSQ_7ScaleInELSU_0EEESV_EEEEEENS4_6LayoutISC_NS5_IJNSA_ILi0EEESZ_SZ_EEEEENS5_IJNS4_10UnderscoreES12_S12_EEEEENS4_13SM90_TMA_LOADENS4_14ComposedLayoutINS4_7SwizzleILi2ELi4ELi3EEENS4_18smem_ptr_flag_bitsILi8EEENSY_INS5_IJSE_NSA_ILi8EEEEEENS5_IJSB_SE_EEEEEEEvNS4_8identityES15_NS16_IS18_S1A_NSY_INS5_IJS1B_SE_EEENS5_IJSE_SB_EEEEEEEvS1G_EENS_8epilogue10collective18CollectiveEpilogueINS1M_23Sm100TmaWarpSpecializedILi2ELi2ELi32ELb0ELb0EEEJSG_NS5_IJNSY_ISE_SB_EES1R_EEESH_SK_SH_SK_NS1M_6fusion15FusionCallbacksIS1Q_NS1T_17LinearCombinationISH_fSH_fLNS_15FloatRoundStyleE2EEESG_S1S_JEEENS4_5SM1004TMEM4LOAD26SM100_TMEM_LOAD_16dp32b32xES15_S1K_NS4_39AutoVectorizingCopyWithAssumedAlignmentILi128EEENS4_14SM90_TMA_STOREES1K_S24_S24_EEEvvEEEEvNT_6ParamsE) ;  /* 0xffffff7402e87950 */ /* 0x000fea0003c3ffff */
        .weak           $__internal_1_$__cuda_sm10x_tcgen05_guardrail_trap_phase_invalid_during_alloc
        .type           $__internal_1_$__cuda_sm10x_tcgen05_guardrail_trap_phase_invalid_during_alloc,@function
        .size           $__internal_1_$__cuda_sm10x_tcgen05_guardrail_trap_phase_invalid_during_alloc,($__internal_2_$__cuda_sm10x_tcgen05_guardrail_trap_unallocated_columns_being_dealloced - $__internal_1_$__cuda_sm10x_tcgen05_guardrail_trap_phase_invalid_during_alloc)
$__internal_1_$__cuda_sm10x_tcgen05_guardrail_trap_phase_invalid_during_alloc:
[----:B------:R-:W-:Y:S05]  /*8860*/  BPT.TRAP 0x1 ;  /* 0x000000040000795c */ /* 0x000fea0000300000 */
[----:B------:R-:W-:-:S04]  /*8870*/  MOV R3, 0x0 ;  /* 0x0000000000037802 */ /* 0x000fc80000000f00 */
[----:B------:R-:W-:Y:S05]  /*8880*/  RET.REL.NODEC R2 `(_ZN7cutlass13device_kernelINS_4gemm6kernel13GemmUniversalIN4cute5tupleIJiiiiEEENS1_10collective13CollectiveMmaINS1_35MainloopSm100TmaUmmaWarpSpecializedILi17ELi2ELi4ENS5_IJNS4_1CILi1EEESB_SB_EEEEENS5_IJNSA_ILi64EEENSA_ILi128EEESE_EEENS_12float_e4m3_tENS5_IJSB_llEEENS_12float_e5m2_tENS5_IJlSB_lEEENS4_8TiledMMAINS4_8MMA_AtomIJNS4_10MMA_TraitsINS4_19SM100_MMA_F8F6F4_SSEJSH_SJ_fSE_SF_NS4_17integral_constantINS4_4UMMA5MajorELSR_1EEENSP_ISR_LSR_0EEENSP_INSQ_7ScaleInELSU_0EEESV_EEEEEENS4_6LayoutISC_NS5_IJNSA_ILi0EEESZ_SZ_EEEEENS5_IJNS4_10UnderscoreES12_S12_EEEEENS4_13SM90_TMA_LOADENS4_14ComposedLayoutINS4_7SwizzleILi2ELi4ELi3EEENS4_18smem_ptr_flag_bitsILi8EEENSY_INS5_IJSE_NSA_ILi8EEEEEENS5_IJSB_SE_EEEEEEEvNS4_8identityES15_NS16_IS18_S1A_NSY_INS5_IJS1B_SE_EEENS5_IJSE_SB_EEEEEEEvS1G_EENS_8epilogue10collective18CollectiveEpilogueINS1M_23Sm100TmaWarpSpecializedILi2ELi2ELi32ELb0ELb0EEEJSG_NS5_IJNSY_ISE_SB_EES1R_EEESH_SK_SH_SK_NS1M_6fusion15FusionCallbacksIS1Q_NS1T_17LinearCombinationISH_fSH_fLNS_15FloatRoundStyleE2EEESG_S1S_JEEENS4_5SM1004TMEM4LOAD26SM100_TMEM_LOAD_16dp32b32xES15_S1K_NS4_39AutoVectorizingCopyWithAssumedAlignmentILi128EEENS4_14SM90_TMA_STOREES1K_S24_S24_EEEvvEEEEvNT_6ParamsE) ;  /* 0xffffff7402dc7950 */ /* 0x000fea0003c3ffff */
        .weak           $__internal_2_$__cuda_sm10x_tcgen05_guardrail_trap_unallocated_columns_being_dealloced
        .type           $__internal_2_$__cuda_sm10x_tcgen05_guardrail_trap_unallocated_columns_being_dealloced,@function
        .size           $__internal_2_$__cuda_sm10x_tcgen05_guardrail_trap_unallocated_columns_being_dealloced,(.L_x_182 - $__internal_2_$__cuda_sm10x_tcgen05_guardrail_trap_unallocated_columns_being_dealloced)
$__internal_2_$__cuda_sm10x_tcgen05_guardrail_trap_unallocated_columns_being_dealloced:
[----:B------:R-:W-:Y:S05]  /*8890*/  BPT.TRAP 0x1 ;  /* 0x000000040000795c */ /* 0x000fea0000300000 */
[----:B------:R-:W-:-:S04]  /*88a0*/  HFMA2 R3, -RZ, RZ, 0, 0 ;  /* 0x00000000ff037431 */ /* 0x000fc800000001ff */
[----:B------:R-:W-:Y:S05]  /*88b0*/  RET.REL.NODEC R2 `(_ZN7cutlass13device_kernelINS_4gemm6kernel13GemmUniversalIN4cute5tupleIJiiiiEEENS1_10collective13CollectiveMmaINS1_35MainloopSm100TmaUmmaWarpSpecializedILi17ELi2ELi4ENS5_IJNS4_1CILi1EEESB_SB_EEEEENS5_IJNSA_ILi64EEENSA_ILi128EEESE_EEENS_12float_e4m3_tENS5_IJSB_llEEENS_12float_e5m2_tENS5_IJlSB_lEEENS4_8TiledMMAINS4_8MMA_AtomIJNS4_10MMA_TraitsINS4_19SM100_MMA_F8F6F4_SSEJSH_SJ_fSE_SF_NS4_17integral_constantINS4_4UMMA5MajorELSR_1EEENSP_ISR_LSR_0EEENSP_INSQ_7ScaleInELSU_0EEESV_EEEEEENS4_6LayoutISC_NS5_IJNSA_ILi0EEESZ_SZ_EEEEENS5_IJNS4_10UnderscoreES12_S12_EEEEENS4_13SM90_TMA_LOADENS4_14ComposedLayoutINS4_7SwizzleILi2ELi4ELi3EEENS4_18smem_ptr_flag_bitsILi8EEENSY_INS5_IJSE_NSA_ILi8EEEEEENS5_IJSB_SE_EEEEEEEvNS4_8identityES15_NS16_IS18_S1A_NSY_INS5_IJS1B_SE_EEENS5_IJSE_SB_EEEEEEEvS1G_EENS_8epilogue10collective18CollectiveEpilogueINS1M_23Sm100TmaWarpSpecializedILi2ELi2ELi32ELb0ELb0EEEJSG_NS5_IJNSY_ISE_SB_EES1R_EEESH_SK_SH_SK_NS1M_6fusion15FusionCallbacksIS1Q_NS1T_17LinearCombinationISH_fSH_fLNS_15FloatRoundStyleE2EEESG_S1S_JEEENS4_5SM1004TMEM4LOAD26SM100_TMEM_LOAD_16dp32b32xES15_S1K_NS4_39AutoVectorizingCopyWithAssumedAlignmentILi128EEENS4_14SM90_TMA_STOREES1K_S24_S24_EEEvvEEEEvNT_6ParamsE) ;  /* 0xffffff7402d07950 */ /* 0x000fea0003c3ffff */
.L_x_181:
[----:B------:R-:W-:-:S00]  /*88c0*/  BRA `(.L_x_181) ;  /* 0xfffffffc00fc7947 */ /* 0x000fc0000383ffff */
[----:B------:R-:W-:-:S00]  /*88d0*/  NOP ;  /* 0x0000000000007918 */ /* 0x000fc00000000000 */
        /* <DEDUP_REMOVED lines=10> */
.L_x_182:


//--------------------- .nv.global.init           --------------------------
	.section	.nv.global.init,"aw",@progbits
.nv.global.init:
	.type		$str$27,@object
	.size		$str$27,($str$28 - $str$27)
$str$27:
        /*0000*/ 	.byte	0x28, 0x61, 0x64, 0x64, 0x72, 0x65, 0x73, 0x73, 0x20, 0x26, 0x20, 0x6d, 0x61, 0x73, 0x6b, 0x29
        /*0010*/ 	.byte	0x20, 0x3d, 0x3d, 0x20, 0x30, 0x00
	.type		$str$28,@object
	.size		$str$28,($str$26 - $str$28)
$str$28:
        /*0016*/ 	.byte	0x2f, 0x74, 0x6d, 0x70, 0x2f, 0x63, 0x75, 0x74, 0x6c, 0x61, 0x73, 0x73, 0x5f, 0x73, 0x77, 0x65
        /*0026*/ 	.byte	0x65, 0x70, 0x5f, 0x73, 0x72, 0x63, 0x2f, 0x69, 0x6e, 0x63, 0x6c, 0x75, 0x64, 0x65, 0x2f, 0x63
        /*0036*/ 	.byte	0x75, 0x74, 0x65, 0x2f, 0x70, 0x6f, 0x69, 0x6e, 0x74, 0x65, 0x72, 0x5f, 0x66, 0x6c, 0x61, 0x67
        /*0046*/ 	.byte	0x67, 0x65, 0x64, 0x2e, 0x68, 0x70, 0x70, 0x00
	.type		$str$26,@object
	.size		$str$26,($str$25 - $str$26)
$str$26:
        /*004e*/ 	.byte	0x2f, 0x74, 0x6d, 0x70, 0x2f, 0x63, 0x75, 0x74, 0x6c, 0x61, 0x73, 0x73, 0x5f, 0x73, 0x77, 0x65
        /*005e*/ 	.byte	0x65, 0x70, 0x5f, 0x73, 0x72, 0x63, 0x2f, 0x69, 0x6e, 0x63, 0x6c, 0x75, 0x64, 0x65, 0x2f, 0x63
        /*006e*/ 	.byte	0x75, 0x74, 0x65, 0x2f, 0x61, 0x74, 0x6f, 0x6d, 0x2f, 0x63, 0x6f, 0x70, 0x79, 0x5f, 0x74, 0x72
        /*007e*/ 	.byte	0x61, 0x69, 0x74, 0x73, 0x5f, 0x73, 0x6d, 0x31, 0x30, 0x30, 0x2e, 0x68, 0x70, 0x70, 0x00
	.type		$str$25,@object
	.size		$str$25,(__unnamed_1 - $str$25)
$str$25:
        /*008d*/ 	.byte	0x28, 0x28, 0x75, 0x69, 0x6e, 0x74, 0x33, 0x32, 0x5f, 0x74, 0x28, 0x74, 0x68, 0x72, 0x65, 0x61
        /*009d*/ 	.byte	0x64, 0x49, 0x64, 0x78, 0x2e, 0x78, 0x29, 0x20, 0x2f, 0x20, 0x33, 0x32, 0x29, 0x20, 0x25, 0x20
        /*00ad*/ 	.byte	0x34, 0x29, 0x20, 0x3d, 0x3d, 0x20, 0x28, 0x28, 0x28, 0x74, 0x6d, 0x65, 0x6d, 0x5f, 0x61, 0x64
        /*00bd*/ 	.byte	0x64, 0x72, 0x20, 0x3e, 0x3e, 0x20, 0x31, 0x36, 0x29, 0x20, 0x2f, 0x20, 0x33, 0x32, 0x29, 0x20
        /*00cd*/ 	.byte	0x25, 0x20, 0x34, 0x29, 0x00
	.type		__unnamed_1,@object
	.size		__unnamed_1,(__unnamed_2 - __unnamed_1)
__unnamed_1:
        /*00d2*/ 	.byte	0x61, 0x75, 0x74, 0x6f, 0x20, 0x63, 0x75, 0x74, 0x65, 0x3a, 0x3a, 0x61, 0x73, 0x5f, 0x70, 0x6f
        /* <DEDUP_REMOVED lines=24> */
        /*0262*/ 	.byte	0x3c, 0x34, 0x30, 0x39, 0x36, 0x3e, 0x3e, 0x3e, 0x3e, 0x5d, 0x00
	.type		__unnamed_2,@object
	.size		__unnamed_2,(.L_2 - __unnamed_2)
__unnamed_2:
        /* <DEDUP_REMOVED lines=40> */
        /*04ed*/ 	.byte	0x74, 0x65, 0x3a, 0x3a, 0x43, 0x3c, 0x30, 0x3e, 0x3e, 0x3e, 0x3e, 0x5d, 0x00
.L_2:


//--------------------- .nv.shared._ZN7cutlass13device_kernelINS_4gemm6kernel13GemmUniversalIN4cute5tupleIJiiiiEEENS1_10collective13CollectiveMmaINS1_35MainloopSm100TmaUmmaWarpSpecializedILi17ELi2ELi4ENS5_IJNS4_1CILi1EEESB_SB_EEEEENS5_IJNSA_ILi64EEENSA_ILi128EEESE_EEENS_12float_e4m3_tENS5_IJSB_llEEENS_12float_e5m2_tENS5_IJlSB_lEEENS4_8TiledMMAINS4_8MMA_AtomIJNS4_10MMA_TraitsINS4_19SM100_MMA_F8F6F4_SSEJSH_SJ_fSE_SF_NS4_17integral_constantINS4_4UMMA5MajorELSR_1EEENSP_ISR_LSR_0EEENSP_INSQ_7ScaleInELSU_0EEESV_EEEEEENS4_6LayoutISC_NS5_IJNSA_ILi0EEESZ_SZ_EEEEENS5_IJNS4_10UnderscoreES12_S12_EEEEENS4_13SM90_TMA_LOADENS4_14ComposedLayoutINS4_7SwizzleILi2ELi4ELi3EEENS4_18smem_ptr_flag_bitsILi8EEENSY_INS5_IJSE_NSA_ILi8EEEEEENS5_IJSB_SE_EEEEEEEvNS4_8identityES15_NS16_IS18_S1A_NSY_INS5_IJS1B_SE_EEENS5_IJSE_SB_EEEEEEEvS1G_EENS_8epilogue10collective18CollectiveEpilogueINS1M_23Sm100TmaWarpSpecializedILi2ELi2ELi32ELb0ELb0EEEJSG_NS5_IJNSY_ISE_SB_EES1R_EEESH_SK_SH_SK_NS1M_6fusion15FusionCallbacksIS1Q_NS1T_17LinearCombinationISH_fSH_fLNS_15FloatRoundStyleE2EEESG_S1S_JEEENS4_5SM1004TMEM4LOAD26SM100_TMEM_LOAD_16dp32b32xES15_S1K_NS4_39AutoVectorizingCopyWithAssumedAlignmentILi128EEENS4_14SM90_TMA_STOREES1K_S24_S24_EEEvvEEEEvNT_6ParamsE --------------------------
	.section	.nv.shared._ZN7cutlass13device_kernelINS_4gemm6kernel13GemmUniversalIN4cute5tupleIJiiiiEEENS1_10collective13CollectiveMmaINS1_35MainloopSm100TmaUmmaWarpSpecializedILi17ELi2ELi4ENS5_IJNS4_1CILi1EEESB_SB_EEEEENS5_IJNSA_ILi64EEENSA_ILi128EEESE_EEENS_12float_e4m3_tENS5_IJSB_llEEENS_12float_e5m2_tENS5_IJlSB_lEEENS4_8TiledMMAINS4_8MMA_AtomIJNS4_10MMA_TraitsINS4_19SM100_MMA_F8F6F4_SSEJSH_SJ_fSE_SF_NS4_17integral_constantINS4_4UMMA5MajorELSR_1EEENSP_ISR_LSR_0EEENSP_INSQ_7ScaleInELSU_0EEESV_EEEEEENS4_6LayoutISC_NS5_IJNSA_ILi0EEESZ_SZ_EEEEENS5_IJNS4_10UnderscoreES12_S12_EEEEENS4_13SM90_TMA_LOADENS4_14ComposedLayoutINS4_7SwizzleILi2ELi4ELi3EEENS4_18smem_ptr_flag_bitsILi8EEENSY_INS5_IJSE_NSA_ILi8EEEEEENS5_IJSB_SE_EEEEEEEvNS4_8identityES15_NS16_IS18_S1A_NSY_INS5_IJS1B_SE_EEENS5_IJSE_SB_EEEEEEEvS1G_EENS_8epilogue10collective18CollectiveEpilogueINS1M_23Sm100TmaWarpSpecializedILi2ELi2ELi32ELb0ELb0EEEJSG_NS5_IJNSY_ISE_SB_EES1R_EEESH_SK_SH_SK_NS1M_6fusion15FusionCallbacksIS1Q_NS1T_17LinearCombinationISH_fSH_fLNS_15FloatRoundStyleE2EEESG_S1S_JEEENS4_5SM1004TMEM4LOAD26SM100_TMEM_LOAD_16dp32b32xES15_S1K_NS4_39AutoVectorizingCopyWithAssumedAlignmentILi128EEENS4_14SM90_TMA_STOREES1K_S24_S24_EEEvvEEEEvNT_6ParamsE,"aw",@nobits
	.sectionflags	@""
	.align	16
	.zero		1024


//--------------------- .nv.shared.reserved.0     --------------------------
	.section	.nv.shared.reserved.0,"aw",@nobits
	.weak		__nv_reservedSMEM_offset_0_alias
	.size		__nv_reservedSMEM_offset_0_alias, 0, 64
	.other		__nv_reservedSMEM_offset_0_alias,@"STO_CUDA_RESERVED_SHARED STV_DEFAULT"
__nv_reservedSMEM_offset_0_alias:
	.zero		0
.nv.shared.reserved.0:
	.zero		64
	.weak		__nv_reservedSMEM_tcgen05_partition
	.type		__nv_reservedSMEM_tcgen05_partition,@object
	.size		__nv_reservedSMEM_tcgen05_partition,(.L_0 - __nv_reservedSMEM_tcgen05_partition)
__nv_reservedSMEM_tcgen05_partition:
	.zero		32
.L_0:


//--------------------- .nv.global                --------------------------
	.section	.nv.global,"aw",@nobits
.nv.global:
	.type		_ZN40_INTERNAL_d1929bd6_4_k_cu_287e9840_351634cute1_E,@object
	.size		_ZN40_INTERNAL_d1929bd6_4_k_cu_287e9840_351634cute1_E,(_ZN40_INTERNAL_d1929bd6_4_k_cu_287e9840_351634cuda3std3__45__cpo6cbeginE - _ZN40_INTERNAL_d1929bd6_4_k_cu_287e9840_351634cute1_E)
_ZN40_INTERNAL_d1929bd6_4_k_cu_287e9840_351634cute1_E:
	.zero		1
	.type		_ZN40_INTERNAL_d1929bd6_4_k_cu_287e9840_351634cuda3std3__45__cpo6cbeginE,@object
	.size		_ZN40_INTERNAL_d1929bd6_4_k_cu_287e9840_351634cuda3std3__45__cpo6cbeginE,(_ZN40_INTERNAL_d1929bd6_4_k_cu_287e9840_351634cuda3std3__48in_placeE - _ZN40_INTERNAL_d1929bd6_4_k_cu_287e9840_351634cuda3std3__45__cpo6cbeginE)
_ZN40_INTERNAL_d1929bd6_4_k_cu_287e9840_351634cuda3std3__45__cpo6cbeginE:
	.zero		1
	.type		_ZN40_INTERNAL_d1929bd6_4_k_cu_287e9840_351634cuda3std3__48in_placeE,@object
	.size		_ZN40_INTERNAL_d1929bd6_4_k_cu_287e9840_351634cuda3std3__48in_placeE,(_ZN40_INTERNAL_d1929bd6_4_k_cu_287e9840_351634cuda3std6ranges3__45__cpo9iter_moveE - _ZN40_INTERNAL_d1929bd6_4_k_cu_287e9840_351634cuda3std3__48in_placeE)
_ZN40_INTERNAL_d1929bd6_4_k_cu_287e9840_351634cuda3std3__48in_placeE:
	.zero		1
	.type		_ZN40_INTERNAL_d1929bd6_4_k_cu_287e9840_351634cuda3std6ranges3__45__cpo9iter_moveE,@object
	.size		_ZN40_INTERNAL_d1929bd6_4_k_cu_287e9840_351634cuda3std6ranges3__45__cpo9iter_moveE,(_ZN40_INTERNAL_d1929bd6_4_k_cu_287e9840_351634cuda3std3__45__cpo5beginE - _ZN40_INTERNAL_d1929bd6_4_k_cu_287e9840_351634cuda3std6ranges3__45__cpo9iter_moveE)
_ZN40_INTERNAL_d1929bd6_4_k_cu_287e9840_351634cuda3std6ranges3__45__cpo9iter_moveE:
	.zero		1
	.type		_ZN40_INTERNAL_d1929bd6_4_k_cu_287e9840_351634cuda3std3__45__cpo5beginE,@object
	.size		_ZN40_INTERNAL_d1929bd6_4_k_cu_287e9840_351634cuda3std3__45__cpo5beginE,(_ZN40_INTERNAL_d1929bd6_4_k_cu_287e9840_351634cuda3std3__442_GLOBAL__N__d1929bd6_4_k_cu_287e9840_351636ignoreE - _ZN40_INTERNAL_d1929bd6_4_k_cu_287e9840_351634cuda3std3__45__cpo5beginE)
_ZN40_INTERNAL_d1929bd6_4_k_cu_287e9840_351634cuda3std3__45__cpo5beginE:
	.zero		1
	.type		_ZN40_INTERNAL_d1929bd6_4_k_cu_287e9840_351634cuda3std3__442_GLOBAL__N__d1929bd6_4_k_cu_287e9840_351636ignoreE,@object
	.size		_ZN40_INTERNAL_d1929bd6_4_k_cu_287e9840_351634cuda3std3__442_GLOBAL__N__d1929bd6_4_k_cu_287e9840_351636ignoreE,(_ZN40_INTERNAL_d1929bd6_4_k_cu_287e9840_351634cute7productE - _ZN40_INTERNAL_d1929bd6_4_k_cu_287e9840_351634cuda3std3__442_GLOBAL__N__d1929bd6_4_k_cu_287e9840_351636ignoreE)
_ZN40_INTERNAL_d1929bd6_4_k_cu_287e9840_351634cuda3std3__442_GLOBAL__N__d1929bd6_4_k_cu_287e9840_351636ignoreE:
	.zero		1
	.type		_ZN40_INTERNAL_d1929bd6_4_k_cu_287e9840_351634cute7productE,@object
	.size		_ZN40_INTERNAL_d1929bd6_4_k_cu_287e9840_351634cute7productE,(_ZN40_INTERNAL_d1929bd6_4_k_cu_287e9840_351634cuda3std3__45__cpo3endE - _ZN40_INTERNAL_d1929bd6_4_k_cu_287e9840_351634cute7productE)
_ZN40_INTERNAL_d1929bd6_4_k_cu_287e9840_351634cute7productE:
	.zero		1
	.type		_ZN40_INTERNAL_d1929bd6_4_k_cu_287e9840_351634cuda3std3__45__cpo3endE,@object
	.size		_ZN40_INTERNAL_d1929bd6_4_k_cu_287e9840_351634cuda3std3__45__cpo3endE,(_ZN40_INTERNAL_d1929bd6_4_k_cu_287e9840_351634cuda3std3__419piecewise_constructE - _ZN40_INTERNAL_d1929bd6_4_k_cu_287e9840_351634cuda3std3__45__cpo3endE)
_ZN40_INTERNAL_d1929bd6_4_k_cu_287e9840_351634cuda3std3__45__cpo3endE:
	.zero		1
	.type		_ZN40_INTERNAL_d1929bd6_4_k_cu_287e9840_351634cuda3std3__419piecewise_constructE,@object
	.size		_ZN40_INTERNAL_d1929bd6_4_k_cu_287e9840_351634cuda3std3__419piecewise_constructE,(_ZN40_INTERNAL_d1929bd6_4_k_cu_287e9840_351634cuda3std3__45__cpo4cendE - _ZN40_INTERNAL_d1929bd6_4_k_cu_287e9840_351634cuda3std3__419piecewise_constructE)
_ZN40_INTERNAL_d1929bd6_4_k_cu_287e9840_351634cuda3std3__419piecewise_constructE:
	.zero		1
	.type		_ZN40_INTERNAL_d1929bd6_4_k_cu_287e9840_351634cuda3std3__45__cpo4cendE,@object
	.size		_ZN40_INTERNAL_d1929bd6_4_k_cu_287e9840_351634cuda3std3__45__cpo4cendE,(_ZN40_INTERNAL_d1929bd6_4_k_cu_287e9840_351634cuda3std6ranges3__45__cpo4swapE - _ZN40_INTERNAL_d1929bd6_4_k_cu_287e9840_351634cuda3std3__45__cpo4cendE)
_ZN40_INTERNAL_d1929bd6_4_k_cu_287e9840_351634cuda3std3__45__cpo4cendE:
	.zero		1
	.type		_ZN40_INTERNAL_d1929bd6_4_k_cu_287e9840_351634cuda3std6ranges3__45__cpo4swapE,@object
	.size		_ZN40_INTERNAL_d1929bd6_4_k_cu_287e9840_351634cuda3std6ranges3__45__cpo4swapE,(.L_10 - _ZN40_INTERNAL_d1929bd6_4_k_cu_287e9840_351634cuda3std6ranges3__45__cpo4swapE)
_ZN40_INTERNAL_d1929bd6_4_k_cu_287e9840_351634cuda3std6ranges3__45__cpo4swapE:
	.zero		1
.L_10:


//--------------------- .nv.constant0._ZN7cutlass13device_kernelINS_4gemm6kernel13GemmUniversalIN4cute5tupleIJiiiiEEENS1_10collective13CollectiveMmaINS1_35MainloopSm100TmaUmmaWarpSpecializedILi17ELi2ELi4ENS5_IJNS4_1CILi1EEESB_SB_EEEEENS5_IJNSA_ILi64EEENSA_ILi128EEESE_EEENS_12float_e4m3_tENS5_IJSB_llEEENS_12float_e5m2_tENS5_IJlSB_lEEENS4_8TiledMMAINS4_8MMA_AtomIJNS4_10MMA_TraitsINS4_19SM100_MMA_F8F6F4_SSEJSH_SJ_fSE_SF_NS4_17integral_constantINS4_4UMMA5MajorELSR_1EEENSP_ISR_LSR_0EEENSP_INSQ_7ScaleInELSU_0EEESV_EEEEEENS4_6LayoutISC_NS5_IJNSA_ILi0EEESZ_SZ_EEEEENS5_IJNS4_10UnderscoreES12_S12_EEEEENS4_13SM90_TMA_LOADENS4_14ComposedLayoutINS4_7SwizzleILi2ELi4ELi3EEENS4_18smem_ptr_flag_bitsILi8EEENSY_INS5_IJSE_NSA_ILi8EEEEEENS5_IJSB_SE_EEEEEEEvNS4_8identityES15_NS16_IS18_S1A_NSY_INS5_IJS1B_SE_EEENS5_IJSE_SB_EEEEEEEvS1G_EENS_8epilogue10collective18CollectiveEpilogueINS1M_23Sm100TmaWarpSpecializedILi2ELi2ELi32ELb0ELb0EEEJSG_NS5_IJNSY_ISE_SB_EES1R_EEESH_SK_SH_SK_NS1M_6fusion15FusionCallbacksIS1Q_NS1T_17LinearCombinationISH_fSH_fLNS_15FloatRoundStyleE2EEESG_S1S_JEEENS4_5SM1004TMEM4LOAD26SM100_TMEM_LOAD_16dp32b32xES15_S1K_NS4_39AutoVectorizingCopyWithAssumedAlignmentILi128EEENS4_14SM90_TMA_STOREES1K_S24_S24_EEEvvEEEEvNT_6ParamsE --------------------------
	.section	.nv.constant0._ZN7cutlass13device_kernelINS_4gemm6kernel13GemmUniversalIN4cute5tupleIJiiiiEEENS1_10collective13CollectiveMmaINS1_35MainloopSm100TmaUmmaWarpSpecializedILi17ELi2ELi4ENS5_IJNS4_1CILi1EEESB_SB_EEEEENS5_IJNSA_ILi64EEENSA_ILi128EEESE_EEENS_12float_e4m3_tENS5_IJSB_llEEENS_12float_e5m2_tENS5_IJlSB_lEEENS4_8TiledMMAINS4_8MMA_AtomIJNS4_10MMA_TraitsINS4_19SM100_MMA_F8F6F4_SSEJSH_SJ_fSE_SF_NS4_17integral_constantINS4_4UMMA5MajorELSR_1EEENSP_ISR_LSR_0EEENSP_INSQ_7ScaleInELSU_0EEESV_EEEEEENS4_6LayoutISC_NS5_IJNSA_ILi0EEESZ_SZ_EEEEENS5_IJNS4_10UnderscoreES12_S12_EEEEENS4_13SM90_TMA_LOADENS4_14ComposedLayoutINS4_7SwizzleILi2ELi4ELi3EEENS4_18smem_ptr_flag_bitsILi8EEENSY_INS5_IJSE_NSA_ILi8EEEEEENS5_IJSB_SE_EEEEEEEvNS4_8identityES15_NS16_IS18_S1A_NSY_INS5_IJS1B_SE_EEENS5_IJSE_SB_EEEEEEEvS1G_EENS_8epilogue10collective18CollectiveEpilogueINS1M_23Sm100TmaWarpSpecializedILi2ELi2ELi32ELb0ELb0EEEJSG_NS5_IJNSY_ISE_SB_EES1R_EEESH_SK_SH_SK_NS1M_6fusion15FusionCallbacksIS1Q_NS1T_17LinearCombinationISH_fSH_fLNS_15FloatRoundStyleE2EEESG_S1S_JEEENS4_5SM1004TMEM4LOAD26SM100_TMEM_LOAD_16dp32b32xES15_S1K_NS4_39AutoVectorizingCopyWithAssumedAlignmentILi128EEENS4_14SM90_TMA_STOREES1K_S24_S24_EEEvvEEEEvNT_6ParamsE,"a",@progbits
	.sectionflags	@""
	.align	4
.nv.constant0._ZN7cutlass13device_kernelINS_4gemm6kernel13GemmUniversalIN4cute5tupleIJiiiiEEENS1_10collective13CollectiveMmaINS1_35MainloopSm100TmaUmmaWarpSpecializedILi17ELi2ELi4ENS5_IJNS4_1CILi1EEESB_SB_EEEEENS5_IJNSA_ILi64EEENSA_ILi128EEESE_EEENS_12float_e4m3_tENS5_IJSB_llEEENS_12float_e5m2_tENS5_IJlSB_lEEENS4_8TiledMMAINS4_8MMA_AtomIJNS4_10MMA_TraitsINS4_19SM100_MMA_F8F6F4_SSEJSH_SJ_fSE_SF_NS4_17integral_constantINS4_4UMMA5MajorELSR_1EEENSP_ISR_LSR_0EEENSP_INSQ_7ScaleInELSU_0EEESV_EEEEEENS4_6LayoutISC_NS5_IJNSA_ILi0EEESZ_SZ_EEEEENS5_IJNS4_10UnderscoreES12_S12_EEEEENS4_13SM90_TMA_LOADENS4_14ComposedLayoutINS4_7SwizzleILi2ELi4ELi3EEENS4_18smem_ptr_flag_bitsILi8EEENSY_INS5_IJSE_NSA_ILi8EEEEEENS5_IJSB_SE_EEEEEEEvNS4_8identityES15_NS16_IS18_S1A_NSY_INS5_IJS1B_SE_EEENS5_IJSE_SB_EEEEEEEvS1G_EENS_8epilogue10collective18CollectiveEpilogueINS1M_23Sm100TmaWarpSpecializedILi2ELi2ELi32ELb0ELb0EEEJSG_NS5_IJNSY_ISE_SB_EES1R_EEESH_SK_SH_SK_NS1M_6fusion15FusionCallbacksIS1Q_NS1T_17LinearCombinationISH_fSH_fLNS_15FloatRoundStyleE2EEESG_S1S_JEEENS4_5SM1004TMEM4LOAD26SM100_TMEM_LOAD_16dp32b32xES15_S1K_NS4_39AutoVectorizingCopyWithAssumedAlignmentILi128EEENS4_14SM90_TMA_STOREES1K_S24_S24_EEEvvEEEEvNT_6ParamsE:
	.zero		2944


//--------------------- SYMBOLS --------------------------

	.type		.nv.reservedSmem.offset0,@object
	.size		.nv.reservedSmem.offset0,0x4
	.type		.nv.reservedSmem.cap,@object
	.size		.nv.reservedSmem.cap,0x4
	.type		__assertfail,@function
